//
// Generated by NVIDIA NVVM Compiler
//
// Compiler Build ID: CL-36424714
// Cuda compilation tools, release 13.0, V13.0.88
// Based on NVVM 20.0.0
//

.version 9.0
.target sm_100
.address_size 64

	// .globl	_Z12calculateMinPKfPfmm
.extern .func  (.param .b32 func_retval0) vprintf
(
	.param .b64 vprintf_param_0,
	.param .b64 vprintf_param_1
)
;
// sharedMatM has been demoted
// sharedMatm has been demoted
// _ZZ13exclusiveScanPjmE9tempArray has been demoted
.global .align 1 .b8 $str[16] = {73, 68, 32, 84, 104, 114, 101, 97, 100, 50, 58, 32, 37, 100, 10};

.visible .entry _Z12calculateMinPKfPfmm(
	.param .u64 .ptr .align 1 _Z12calculateMinPKfPfmm_param_0,
	.param .u64 .ptr .align 1 _Z12calculateMinPKfPfmm_param_1,
	.param .u64 _Z12calculateMinPKfPfmm_param_2,
	.param .u64 _Z12calculateMinPKfPfmm_param_3
)
{
	.reg .pred 	%p<26>;
	.reg .b32 	%r<17>;
	.reg .b32 	%f<24>;
	.reg .b64 	%rd<14>;
	// demoted variable
	.shared .align 4 .b8 sharedMatm[4096];
	ld.param.u64 	%rd2, [_Z12calculateMinPKfPfmm_param_0];
	ld.param.u64 	%rd3, [_Z12calculateMinPKfPfmm_param_1];
	ld.param.u64 	%rd5, [_Z12calculateMinPKfPfmm_param_2];
	ld.param.u64 	%rd4, [_Z12calculateMinPKfPfmm_param_3];
	mov.u32 	%r1, %ctaid.x;
	mov.u32 	%r6, %ntid.x;
	mov.u32 	%r7, %tid.x;
	mad.lo.s32 	%r2, %r1, %r6, %r7;
	mov.u32 	%r8, %ctaid.y;
	mov.u32 	%r9, %ntid.y;
	mov.u32 	%r10, %tid.y;
	mad.lo.s32 	%r11, %r8, %r9, %r10;
	shl.b32 	%r12, %r7, 5;
	add.s32 	%r4, %r12, %r10;
	cvt.s64.s32 	%rd7, %r2;
	setp.le.u64 	%p1, %rd4, %rd7;
	cvt.u64.u32 	%rd8, %r11;
	setp.le.u64 	%p2, %rd5, %rd8;
	or.pred  	%p3, %p1, %p2;
	@%p3 bra 	$L__BB0_34;
	cvta.to.global.u64 	%rd9, %rd2;
	cvt.u32.u64 	%r13, %rd4;
	mad.lo.s32 	%r14, %r11, %r13, %r2;
	mul.wide.s32 	%rd10, %r14, 4;
	add.s64 	%rd11, %rd9, %rd10;
	ld.global.f32 	%f12, [%rd11];
	shl.b32 	%r15, %r4, 2;
	mov.u32 	%r16, sharedMatm;
	add.s32 	%r5, %r16, %r15;
	st.shared.f32 	[%r5], %f12;
	bar.sync 	0;
	setp.gt.u32 	%p4, %r4, 511;
	@%p4 bra 	$L__BB0_4;
	ld.shared.f32 	%f13, [%r5];
	ld.shared.f32 	%f1, [%r5+2048];
	setp.leu.f32 	%p5, %f13, %f1;
	@%p5 bra 	$L__BB0_4;
	st.shared.f32 	[%r5], %f1;
$L__BB0_4:
	bar.sync 	0;
	setp.gt.u32 	%p6, %r4, 255;
	@%p6 bra 	$L__BB0_7;
	ld.shared.f32 	%f14, [%r5];
	ld.shared.f32 	%f2, [%r5+1024];
	setp.leu.f32 	%p7, %f14, %f2;
	@%p7 bra 	$L__BB0_7;
	st.shared.f32 	[%r5], %f2;
$L__BB0_7:
	bar.sync 	0;
	setp.gt.u32 	%p8, %r4, 127;
	@%p8 bra 	$L__BB0_10;
	ld.shared.f32 	%f15, [%r5];
	ld.shared.f32 	%f3, [%r5+512];
	setp.leu.f32 	%p9, %f15, %f3;
	@%p9 bra 	$L__BB0_10;
	st.shared.f32 	[%r5], %f3;
$L__BB0_10:
	bar.sync 	0;
	setp.gt.u32 	%p10, %r4, 63;
	@%p10 bra 	$L__BB0_13;
	ld.shared.f32 	%f16, [%r5];
	ld.shared.f32 	%f4, [%r5+256];
	setp.leu.f32 	%p11, %f16, %f4;
	@%p11 bra 	$L__BB0_13;
	st.shared.f32 	[%r5], %f4;
$L__BB0_13:
	bar.sync 	0;
	setp.gt.u32 	%p12, %r4, 31;
	@%p12 bra 	$L__BB0_16;
	ld.shared.f32 	%f17, [%r5];
	ld.shared.f32 	%f5, [%r5+128];
	setp.leu.f32 	%p13, %f17, %f5;
	@%p13 bra 	$L__BB0_16;
	st.shared.f32 	[%r5], %f5;
$L__BB0_16:
	bar.sync 	0;
	setp.gt.u32 	%p14, %r4, 15;
	@%p14 bra 	$L__BB0_19;
	ld.shared.f32 	%f18, [%r5];
	ld.shared.f32 	%f6, [%r5+64];
	setp.leu.f32 	%p15, %f18, %f6;
	@%p15 bra 	$L__BB0_19;
	st.shared.f32 	[%r5], %f6;
$L__BB0_19:
	bar.sync 	0;
	setp.gt.u32 	%p16, %r4, 7;
	@%p16 bra 	$L__BB0_22;
	ld.shared.f32 	%f19, [%r5];
	ld.shared.f32 	%f7, [%r5+32];
	setp.leu.f32 	%p17, %f19, %f7;
	@%p17 bra 	$L__BB0_22;
	st.shared.f32 	[%r5], %f7;
$L__BB0_22:
	bar.sync 	0;
	setp.gt.u32 	%p18, %r4, 3;
	@%p18 bra 	$L__BB0_25;
	ld.shared.f32 	%f20, [%r5];
	ld.shared.f32 	%f8, [%r5+16];
	setp.leu.f32 	%p19, %f20, %f8;
	@%p19 bra 	$L__BB0_25;
	st.shared.f32 	[%r5], %f8;
$L__BB0_25:
	bar.sync 	0;
	setp.gt.u32 	%p20, %r4, 1;
	@%p20 bra 	$L__BB0_28;
	ld.shared.f32 	%f21, [%r5];
	ld.shared.f32 	%f9, [%r5+8];
	setp.leu.f32 	%p21, %f21, %f9;
	@%p21 bra 	$L__BB0_28;
	st.shared.f32 	[%r5], %f9;
$L__BB0_28:
	bar.sync 	0;
	setp.ne.s32 	%p22, %r4, 0;
	@%p22 bra 	$L__BB0_31;
	ld.shared.f32 	%f22, [%r5];
	ld.shared.f32 	%f10, [sharedMatm+4];
	setp.leu.f32 	%p23, %f22, %f10;
	@%p23 bra 	$L__BB0_31;
	st.shared.f32 	[%r5], %f10;
$L__BB0_31:
	setp.ne.s32 	%p24, %r4, 0;
	bar.sync 	0;
	@%p24 bra 	$L__BB0_34;
	ld.shared.f32 	%f11, [sharedMatm];
	cvta.to.global.u64 	%rd12, %rd3;
	mul.wide.u32 	%rd13, %r1, 4;
	add.s64 	%rd1, %rd12, %rd13;
	ld.global.f32 	%f23, [%rd1];
	setp.geu.f32 	%p25, %f11, %f23;
	@%p25 bra 	$L__BB0_34;
	st.global.f32 	[%rd1], %f11;
$L__BB0_34:
	ret;

}
	// .globl	_Z12calculateMaxPKfPfmm
.visible .entry _Z12calculateMaxPKfPfmm(
	.param .u64 .ptr .align 1 _Z12calculateMaxPKfPfmm_param_0,
	.param .u64 .ptr .align 1 _Z12calculateMaxPKfPfmm_param_1,
	.param .u64 _Z12calculateMaxPKfPfmm_param_2,
	.param .u64 _Z12calculateMaxPKfPfmm_param_3
)
{
	.reg .pred 	%p<26>;
	.reg .b32 	%r<17>;
	.reg .b32 	%f<24>;
	.reg .b64 	%rd<14>;
	// demoted variable
	.shared .align 4 .b8 sharedMatM[4096];
	ld.param.u64 	%rd2, [_Z12calculateMaxPKfPfmm_param_0];
	ld.param.u64 	%rd3, [_Z12calculateMaxPKfPfmm_param_1];
	ld.param.u64 	%rd5, [_Z12calculateMaxPKfPfmm_param_2];
	ld.param.u64 	%rd4, [_Z12calculateMaxPKfPfmm_param_3];
	mov.u32 	%r1, %ctaid.x;
	mov.u32 	%r6, %ntid.x;
	mov.u32 	%r7, %tid.x;
	mad.lo.s32 	%r2, %r1, %r6, %r7;
	mov.u32 	%r8, %ctaid.y;
	mov.u32 	%r9, %ntid.y;
	mov.u32 	%r10, %tid.y;
	mad.lo.s32 	%r11, %r8, %r9, %r10;
	shl.b32 	%r12, %r7, 5;
	add.s32 	%r4, %r12, %r10;
	cvt.s64.s32 	%rd7, %r2;
	setp.le.u64 	%p1, %rd4, %rd7;
	cvt.u64.u32 	%rd8, %r11;
	setp.le.u64 	%p2, %rd5, %rd8;
	or.pred  	%p3, %p1, %p2;
	@%p3 bra 	$L__BB1_34;
	cvta.to.global.u64 	%rd9, %rd2;
	cvt.u32.u64 	%r13, %rd4;
	mad.lo.s32 	%r14, %r11, %r13, %r2;
	mul.wide.s32 	%rd10, %r14, 4;
	add.s64 	%rd11, %rd9, %rd10;
	ld.global.f32 	%f12, [%rd11];
	shl.b32 	%r15, %r4, 2;
	mov.u32 	%r16, sharedMatM;
	add.s32 	%r5, %r16, %r15;
	st.shared.f32 	[%r5], %f12;
	bar.sync 	0;
	setp.gt.u32 	%p4, %r4, 511;
	@%p4 bra 	$L__BB1_4;
	ld.shared.f32 	%f13, [%r5];
	ld.shared.f32 	%f1, [%r5+2048];
	setp.geu.f32 	%p5, %f13, %f1;
	@%p5 bra 	$L__BB1_4;
	st.shared.f32 	[%r5], %f1;
$L__BB1_4:
	bar.sync 	0;
	setp.gt.u32 	%p6, %r4, 255;
	@%p6 bra 	$L__BB1_7;
	ld.shared.f32 	%f14, [%r5];
	ld.shared.f32 	%f2, [%r5+1024];
	setp.geu.f32 	%p7, %f14, %f2;
	@%p7 bra 	$L__BB1_7;
	st.shared.f32 	[%r5], %f2;
$L__BB1_7:
	bar.sync 	0;
	setp.gt.u32 	%p8, %r4, 127;
	@%p8 bra 	$L__BB1_10;
	ld.shared.f32 	%f15, [%r5];
	ld.shared.f32 	%f3, [%r5+512];
	setp.geu.f32 	%p9, %f15, %f3;
	@%p9 bra 	$L__BB1_10;
	st.shared.f32 	[%r5], %f3;
$L__BB1_10:
	bar.sync 	0;
	setp.gt.u32 	%p10, %r4, 63;
	@%p10 bra 	$L__BB1_13;
	ld.shared.f32 	%f16, [%r5];
	ld.shared.f32 	%f4, [%r5+256];
	setp.geu.f32 	%p11, %f16, %f4;
	@%p11 bra 	$L__BB1_13;
	st.shared.f32 	[%r5], %f4;
$L__BB1_13:
	bar.sync 	0;
	setp.gt.u32 	%p12, %r4, 31;
	@%p12 bra 	$L__BB1_16;
	ld.shared.f32 	%f17, [%r5];
	ld.shared.f32 	%f5, [%r5+128];
	setp.geu.f32 	%p13, %f17, %f5;
	@%p13 bra 	$L__BB1_16;
	st.shared.f32 	[%r5], %f5;
$L__BB1_16:
	bar.sync 	0;
	setp.gt.u32 	%p14, %r4, 15;
	@%p14 bra 	$L__BB1_19;
	ld.shared.f32 	%f18, [%r5];
	ld.shared.f32 	%f6, [%r5+64];
	setp.geu.f32 	%p15, %f18, %f6;
	@%p15 bra 	$L__BB1_19;
	st.shared.f32 	[%r5], %f6;
$L__BB1_19:
	bar.sync 	0;
	setp.gt.u32 	%p16, %r4, 7;
	@%p16 bra 	$L__BB1_22;
	ld.shared.f32 	%f19, [%r5];
	ld.shared.f32 	%f7, [%r5+32];
	setp.geu.f32 	%p17, %f19, %f7;
	@%p17 bra 	$L__BB1_22;
	st.shared.f32 	[%r5], %f7;
$L__BB1_22:
	bar.sync 	0;
	setp.gt.u32 	%p18, %r4, 3;
	@%p18 bra 	$L__BB1_25;
	ld.shared.f32 	%f20, [%r5];
	ld.shared.f32 	%f8, [%r5+16];
	setp.geu.f32 	%p19, %f20, %f8;
	@%p19 bra 	$L__BB1_25;
	st.shared.f32 	[%r5], %f8;
$L__BB1_25:
	bar.sync 	0;
	setp.gt.u32 	%p20, %r4, 1;
	@%p20 bra 	$L__BB1_28;
	ld.shared.f32 	%f21, [%r5];
	ld.shared.f32 	%f9, [%r5+8];
	setp.geu.f32 	%p21, %f21, %f9;
	@%p21 bra 	$L__BB1_28;
	st.shared.f32 	[%r5], %f9;
$L__BB1_28:
	bar.sync 	0;
	setp.ne.s32 	%p22, %r4, 0;
	@%p22 bra 	$L__BB1_31;
	ld.shared.f32 	%f22, [%r5];
	ld.shared.f32 	%f10, [sharedMatM+4];
	setp.geu.f32 	%p23, %f22, %f10;
	@%p23 bra 	$L__BB1_31;
	st.shared.f32 	[%r5], %f10;
$L__BB1_31:
	setp.ne.s32 	%p24, %r4, 0;
	bar.sync 	0;
	@%p24 bra 	$L__BB1_34;
	ld.shared.f32 	%f11, [sharedMatM];
	cvta.to.global.u64 	%rd12, %rd3;
	mul.wide.u32 	%rd13, %r1, 4;
	add.s64 	%rd1, %rd12, %rd13;
	ld.global.f32 	%f23, [%rd1];
	setp.leu.f32 	%p25, %f11, %f23;
	@%p25 bra 	$L__BB1_34;
	st.global.f32 	[%rd1], %f11;
$L__BB1_34:
	ret;

}
	// .globl	_Z10histogramaPKfffmmmPj
.visible .entry _Z10histogramaPKfffmmmPj(
	.param .u64 .ptr .align 1 _Z10histogramaPKfffmmmPj_param_0,
	.param .f32 _Z10histogramaPKfffmmmPj_param_1,
	.param .f32 _Z10histogramaPKfffmmmPj_param_2,
	.param .u64 _Z10histogramaPKfffmmmPj_param_3,
	.param .u64 _Z10histogramaPKfffmmmPj_param_4,
	.param .u64 _Z10histogramaPKfffmmmPj_param_5,
	.param .u64 .ptr .align 1 _Z10histogramaPKfffmmmPj_param_6
)
{
	.reg .pred 	%p<4>;
	.reg .b32 	%r<14>;
	.reg .b32 	%f<10>;
	.reg .b64 	%rd<15>;

	ld.param.u64 	%rd1, [_Z10histogramaPKfffmmmPj_param_0];
	ld.param.f32 	%f1, [_Z10histogramaPKfffmmmPj_param_1];
	ld.param.f32 	%f2, [_Z10histogramaPKfffmmmPj_param_2];
	ld.param.u64 	%rd4, [_Z10histogramaPKfffmmmPj_param_3];
	ld.param.u64 	%rd6, [_Z10histogramaPKfffmmmPj_param_4];
	ld.param.u64 	%rd2, [_Z10histogramaPKfffmmmPj_param_5];
	ld.param.u64 	%rd3, [_Z10histogramaPKfffmmmPj_param_6];
	mov.u32 	%r2, %ctaid.x;
	mov.u32 	%r3, %ntid.x;
	mov.u32 	%r4, %tid.x;
	mad.lo.s32 	%r5, %r2, %r3, %r4;
	mov.u32 	%r6, %ctaid.y;
	mov.u32 	%r7, %ntid.y;
	mov.u32 	%r8, %tid.y;
	mad.lo.s32 	%r9, %r6, %r7, %r8;
	shl.b32 	%r11, %r4, 5;
	add.s32 	%r1, %r11, %r8;
	cvt.s64.s32 	%rd7, %r5;
	setp.le.u64 	%p1, %rd6, %rd7;
	cvt.u64.u32 	%rd8, %r9;
	setp.le.u64 	%p2, %rd4, %rd8;
	or.pred  	%p3, %p1, %p2;
	@%p3 bra 	$L__BB2_2;
	cvta.to.global.u64 	%rd9, %rd1;
	cvta.to.global.u64 	%rd10, %rd3;
	mul.wide.u32 	%rd11, %r1, 4;
	add.s64 	%rd12, %rd9, %rd11;
	ld.global.f32 	%f3, [%rd12];
	sub.f32 	%f4, %f3, %f1;
	sub.f32 	%f5, %f2, %f1;
	abs.f32 	%f6, %f5;
	div.rn.f32 	%f7, %f4, %f6;
	cvt.rn.f32.u64 	%f8, %rd2;
	mul.f32 	%f9, %f7, %f8;
	cvt.rzi.s32.f32 	%r12, %f9;
	mul.wide.s32 	%rd13, %r12, 4;
	add.s64 	%rd14, %rd10, %rd13;
	atom.global.add.u32 	%r13, [%rd14], 1;
$L__BB2_2:
	ret;

}
	// .globl	_Z13exclusiveScanPjm
.visible .entry _Z13exclusiveScanPjm(
	.param .u64 .ptr .align 1 _Z13exclusiveScanPjm_param_0,
	.param .u64 _Z13exclusiveScanPjm_param_1
)
{
	.local .align 8 .b8 	__local_depot3[8];
	.reg .b64 	%SP;
	.reg .b64 	%SPL;
	.reg .pred 	%p<8>;
	.reg .b32 	%r<59>;
	.reg .b64 	%rd<15>;
	// demoted variable
	.shared .align 4 .b8 _ZZ13exclusiveScanPjmE9tempArray[4096];
	mov.u64 	%SPL, __local_depot3;
	cvta.local.u64 	%SP, %SPL;
	ld.param.u64 	%rd3, [_Z13exclusiveScanPjm_param_0];
	ld.param.u64 	%rd2, [_Z13exclusiveScanPjm_param_1];
	cvta.to.global.u64 	%rd4, %rd3;
	mov.u32 	%r15, %ctaid.x;
	mov.u32 	%r16, %ntid.x;
	mov.u32 	%r1, %tid.x;
	mad.lo.s32 	%r17, %r15, %r16, %r1;
	shr.u64 	%rd5, %rd2, 1;
	cvt.u32.u64 	%r54, %rd5;
	mul.wide.s32 	%rd6, %r17, 4;
	add.s64 	%rd7, %rd4, %rd6;
	ld.global.u32 	%r18, [%rd7];
	shl.b32 	%r19, %r1, 2;
	mov.u32 	%r20, _ZZ13exclusiveScanPjmE9tempArray;
	add.s32 	%r21, %r20, %r19;
	st.shared.u32 	[%r21], %r18;
	shl.b64 	%rd8, %rd5, 2;
	add.s64 	%rd9, %rd7, %rd8;
	ld.global.u32 	%r22, [%rd9];
	shl.b32 	%r23, %r54, 2;
	add.s32 	%r24, %r21, %r23;
	st.shared.u32 	[%r24], %r22;
	setp.lt.s32 	%p1, %r54, 1;
	mov.b32 	%r56, 1;
	@%p1 bra 	$L__BB3_5;
	shl.b32 	%r26, %r1, 1;
	or.b32  	%r3, %r26, 1;
	add.u64 	%rd10, %SP, 0;
	add.u64 	%rd1, %SPL, 0;
	mov.b32 	%r56, 1;
	mov.u64 	%rd11, $str;
$L__BB3_2:
	bar.sync 	0;
	setp.ge.s32 	%p2, %r1, %r54;
	@%p2 bra 	$L__BB3_4;
	mul.lo.s32 	%r27, %r56, %r3;
	shl.b32 	%r28, %r27, 2;
	add.s32 	%r30, %r20, %r28;
	ld.shared.u32 	%r31, [%r30+-4];
	shl.b32 	%r32, %r56, 2;
	add.s32 	%r33, %r30, %r32;
	ld.shared.u32 	%r34, [%r33+-4];
	add.s32 	%r35, %r34, %r31;
	st.shared.u32 	[%r33+-4], %r35;
	st.local.u32 	[%rd1], %r35;
	cvta.global.u64 	%rd12, %rd11;
	{ // callseq 0, 0
	.param .b64 param0;
	st.param.b64 	[param0], %rd12;
	.param .b64 param1;
	st.param.b64 	[param1], %rd10;
	.param .b32 retval0;
	call.uni (retval0), 
	vprintf, 
	(
	param0, 
	param1
	);
	ld.param.b32 	%r36, [retval0];
	} // callseq 0
$L__BB3_4:
	shl.b32 	%r56, %r56, 1;
	shr.u32 	%r7, %r54, 1;
	setp.gt.u32 	%p3, %r54, 1;
	mov.u32 	%r54, %r7;
	@%p3 bra 	$L__BB3_2;
$L__BB3_5:
	setp.ne.s32 	%p4, %r1, 0;
	@%p4 bra 	$L__BB3_7;
	cvt.u32.u64 	%r38, %rd2;
	shl.b32 	%r39, %r38, 2;
	add.s32 	%r41, %r20, %r39;
	mov.b32 	%r42, 0;
	st.shared.u32 	[%r41+-4], %r42;
$L__BB3_7:
	setp.lt.u64 	%p5, %rd2, 2;
	@%p5 bra 	$L__BB3_12;
	shl.b32 	%r44, %r1, 1;
	or.b32  	%r9, %r44, 1;
	mov.b32 	%r57, 1;
$L__BB3_9:
	shr.s32 	%r56, %r56, 1;
	bar.sync 	0;
	setp.ge.s32 	%p6, %r1, %r57;
	@%p6 bra 	$L__BB3_11;
	mul.lo.s32 	%r45, %r56, %r9;
	shl.b32 	%r46, %r45, 2;
	add.s32 	%r48, %r20, %r46;
	ld.shared.u32 	%r49, [%r48+-4];
	shl.b32 	%r50, %r56, 2;
	add.s32 	%r51, %r48, %r50;
	ld.shared.u32 	%r52, [%r51+-4];
	st.shared.u32 	[%r48+-4], %r52;
	add.s32 	%r53, %r52, %r49;
	st.shared.u32 	[%r51+-4], %r53;
$L__BB3_11:
	shl.b32 	%r57, %r57, 1;
	cvt.s64.s32 	%rd14, %r57;
	setp.gt.u64 	%p7, %rd2, %rd14;
	@%p7 bra 	$L__BB3_9;
$L__BB3_12:
	bar.sync 	0;
	ret;

}


// ===== COMPILED SASS (sm_100) =====

	.target	sm_100

	.elftype	@"ET_EXEC"


//--------------------- .note.nv.tkinfo           --------------------------
	.section	.note.nv.tkinfo,"",@"SHT_NOTE"
	.sectionflags	@"SHF_NOTE_NV_TKINFO"
	.tkinfo
        /*0018*/ 	.word	0x00000002
        /*0030*/ 	.string	""
        /*0030*/ 	.string	"ptxas"
        /*0030*/ 	.string	"Cuda compilation tools, release 13.0, V13.0.88"
        /*0030*/ 	.string	"Build cuda_13.0.r13.0/compiler.36424714_0"
        /*0030*/ 	.string	"-arch sm_100 -m 64 "



//--------------------- .note.nv.cuinfo           --------------------------
	.section	.note.nv.cuinfo,"",@"SHT_NOTE"
	.sectionflags	@"SHF_NOTE_NV_CUINFO"
        /*0018*/ 	.short	0x0002
        /*001a*/ 	.short	0x0064
        /*001c*/ 	.short	0x0082
	.zero		2


//--------------------- .nv.info                  --------------------------
	.section	.nv.info,"",@"SHT_CUDA_INFO"
	.align	4


	//----- nvinfo : EIATTR_REGCOUNT
	.align		4
        /*0000*/ 	.byte	0x04, 0x2f
        /*0002*/ 	.short	(.L_2 - .L_1)
	.align		4
.L_1:
        /*0004*/ 	.word	index@(_Z12calculateMinPKfPfmm)
        /*0008*/ 	.word	0x0000000a


	//----- nvinfo : EIATTR_FRAME_SIZE
	.align		4
.L_2:
        /*000c*/ 	.byte	0x04, 0x11
        /*000e*/ 	.short	(.L_4 - .L_3)
	.align		4
.L_3:
        /*0010*/ 	.word	index@(_Z12calculateMinPKfPfmm)
        /*0014*/ 	.word	0x00000000


	//----- nvinfo : EIATTR_REGCOUNT
	.align		4
.L_4:
        /*0018*/ 	.byte	0x04, 0x2f
        /*001a*/ 	.short	(.L_6 - .L_5)
	.align		4
.L_5:
        /*001c*/ 	.word	index@(_Z12calculateMaxPKfPfmm)
        /*0020*/ 	.word	0x0000000a


	//----- nvinfo : EIATTR_FRAME_SIZE
	.align		4
.L_6:
        /*0024*/ 	.byte	0x04, 0x11
        /*0026*/ 	.short	(.L_8 - .L_7)
	.align		4
.L_7:
        /*0028*/ 	.word	index@(_Z12calculateMaxPKfPfmm)
        /*002c*/ 	.word	0x00000000


	//----- nvinfo : EIATTR_REGCOUNT
	.align		4
.L_8:
        /*0030*/ 	.byte	0x04, 0x2f
        /*0032*/ 	.short	(.L_10 - .L_9)
	.align		4
.L_9:
        /*0034*/ 	.word	index@(_Z10histogramaPKfffmmmPj)
        /*0038*/ 	.word	0x00000010


	//----- nvinfo : EIATTR_FRAME_SIZE
	.align		4
.L_10:
        /*003c*/ 	.byte	0x04, 0x11
        /*003e*/ 	.short	(.L_12 - .L_11)
	.align		4
.L_11:
        /*0040*/ 	.word	index@($__internal_0_$__cuda_sm3x_div_rn_noftz_f32_slowpath)
        /*0044*/ 	.word	0x00000000


	//----- nvinfo : EIATTR_FRAME_SIZE
	.align		4
.L_12:
        /*0048*/ 	.byte	0x04, 0x11
        /*004a*/ 	.short	(.L_14 - .L_13)
	.align		4
.L_13:
        /*004c*/ 	.word	index@(_Z10histogramaPKfffmmmPj)
        /*0050*/ 	.word	0x00000000


	//----- nvinfo : EIATTR_REGCOUNT
	.align		4
.L_14:
        /*0054*/ 	.byte	0x04, 0x2f
        /*0056*/ 	.short	(.L_16 - .L_15)
	.align		4
.L_15:
        /*0058*/ 	.word	index@(_Z13exclusiveScanPjm)
        /*005c*/ 	.word	0x0000001a


	//----- nvinfo : EIATTR_FRAME_SIZE
	.align		4
.L_16:
        /*0060*/ 	.byte	0x04, 0x11
        /*0062*/ 	.short	(.L_18 - .L_17)
	.align		4
.L_17:
        /*0064*/ 	.word	index@(_Z13exclusiveScanPjm)
        /*0068*/ 	.word	0x00000008


	//----- nvinfo : EIATTR_MIN_STACK_SIZE
	.align		4
.L_18:
        /*006c*/ 	.byte	0x04, 0x12
        /*006e*/ 	.short	(.L_20 - .L_19)
	.align		4
.L_19:
        /*0070*/ 	.word	index@(_Z13exclusiveScanPjm)
        /*0074*/ 	.word	0x00000008


	//----- nvinfo : EIATTR_MIN_STACK_SIZE
	.align		4
.L_20:
        /*0078*/ 	.byte	0x04, 0x12
        /*007a*/ 	.short	(.L_22 - .L_21)
	.align		4
.L_21:
        /*007c*/ 	.word	index@(_Z10histogramaPKfffmmmPj)
        /*0080*/ 	.word	0x00000000


	//----- nvinfo : EIATTR_MIN_STACK_SIZE
	.align		4
.L_22:
        /*0084*/ 	.byte	0x04, 0x12
        /*0086*/ 	.short	(.L_24 - .L_23)
	.align		4
.L_23:
        /*0088*/ 	.word	index@(_Z12calculateMaxPKfPfmm)
        /*008c*/ 	.word	0x00000000


	//----- nvinfo : EIATTR_MIN_STACK_SIZE
	.align		4
.L_24:
        /*0090*/ 	.byte	0x04, 0x12
        /*0092*/ 	.short	(.L_26 - .L_25)
	.align		4
.L_25:
        /*0094*/ 	.word	index@(_Z12calculateMinPKfPfmm)
        /*0098*/ 	.word	0x00000000
.L_26:


//--------------------- .nv.compat                --------------------------
	.section	.nv.compat,"",@"SHT_CUDA_COMPAT_INFO"
	.align	4
        /*0000*/ 	.byte	0x02, 0x09, 0x00, 0x00, 0x02, 0x02, 0x01, 0x00, 0x02, 0x05, 0x05, 0x00, 0x03, 0x07, 0x01, 0x01
        /*0010*/ 	.byte	0x02, 0x03, 0x00, 0x00, 0x02, 0x06, 0x01, 0x00, 0x04, 0x0b, 0x08, 0x00, 0x01, 0x00, 0x00, 0x00
        /*0020*/ 	.byte	0x00, 0x00, 0x00, 0x00


//--------------------- .nv.info._Z13exclusiveScanPjm --------------------------
	.section	.nv.info._Z13exclusiveScanPjm,"",@"SHT_CUDA_INFO"
	.sectionflags	@""
	.align	4


	//----- nvinfo : EIATTR_CUDA_API_VERSION
	.align		4
        /*0000*/ 	.byte	0x04, 0x37
        /*0002*/ 	.short	(.L_28 - .L_27)
.L_27:
        /*0004*/ 	.word	0x00000082


	//----- nvinfo : EIATTR_KPARAM_INFO
	.align		4
.L_28:
        /*0008*/ 	.byte	0x04, 0x17
        /*000a*/ 	.short	(.L_30 - .L_29)
.L_29:
        /*000c*/ 	.word	0x00000000
        /*0010*/ 	.short	0x0001
        /*0012*/ 	.short	0x0008
        /*0014*/ 	.byte	0x00, 0xf0, 0x21, 0x00


	//----- nvinfo : EIATTR_KPARAM_INFO
	.align		4
.L_30:
        /*0018*/ 	.byte	0x04, 0x17
        /*001a*/ 	.short	(.L_32 - .L_31)
.L_31:
        /*001c*/ 	.word	0x00000000
        /*0020*/ 	.short	0x0000
        /*0022*/ 	.short	0x0000
        /*0024*/ 	.byte	0x00, 0xf5, 0x21, 0x00


	//----- nvinfo : EIATTR_SPARSE_MMA_MASK
	.align		4
.L_32:
        /*0028*/ 	.byte	0x03, 0x50
        /*002a*/ 	.short	0x0000


	//----- nvinfo : EIATTR_MAXREG_COUNT
	.align		4
        /*002c*/ 	.byte	0x03, 0x1b
        /*002e*/ 	.short	0x00ff


	//----- nvinfo : EIATTR_NUM_BARRIERS
	.align		4
        /*0030*/ 	.byte	0x02, 0x4c
        /*0032*/ 	.byte	0x01
	.zero		1


	//----- nvinfo : EIATTR_EXTERNS
	.align		4
        /*0034*/ 	.byte	0x04, 0x0f
        /*0036*/ 	.short	(.L_34 - .L_33)


	//   ....[0]....
	.align		4
.L_33:
        /*0038*/ 	.word	index@(vprintf)


	//----- nvinfo : EIATTR_MERCURY_ISA_VERSION
	.align		4
.L_34:
        /*003c*/ 	.byte	0x03, 0x5f
        /*003e*/ 	.short	0x0101


	//----- nvinfo : EIATTR_VRC_CTA_INIT_COUNT
	.align		4
        /*0040*/ 	.byte	0x02, 0x4a
	.zero		1
	.zero		1


	//----- nvinfo : EIATTR_SYSCALL_OFFSETS
	.align		4
        /*0044*/ 	.byte	0x04, 0x46
        /*0046*/ 	.short	(.L_36 - .L_35)


	//   ....[0]....
.L_35:
        /*0048*/ 	.word	0x00000360


	//----- nvinfo : EIATTR_EXIT_INSTR_OFFSETS
	.align		4
.L_36:
        /*004c*/ 	.byte	0x04, 0x1c
        /*004e*/ 	.short	(.L_38 - .L_37)


	//   ....[0]....
.L_37:
        /*0050*/ 	.word	0x00000590


	//----- nvinfo : EIATTR_CRS_STACK_SIZE
	.align		4
.L_38:
        /*0054*/ 	.byte	0x04, 0x1e
        /*0056*/ 	.short	(.L_40 - .L_39)
.L_39:
        /*0058*/ 	.word	0x00000000


	//----- nvinfo : EIATTR_CBANK_PARAM_SIZE
	.align		4
.L_40:
        /*005c*/ 	.byte	0x03, 0x19
        /*005e*/ 	.short	0x0010


	//----- nvinfo : EIATTR_PARAM_CBANK
	.align		4
        /*0060*/ 	.byte	0x04, 0x0a
        /*0062*/ 	.short	(.L_42 - .L_41)
	.align		4
.L_41:
        /*0064*/ 	.word	index@(.nv.constant0._Z13exclusiveScanPjm)
        /*0068*/ 	.short	0x0380
        /*006a*/ 	.short	0x0010


	//----- nvinfo : EIATTR_SW_WAR
	.align		4
.L_42:
        /*006c*/ 	.byte	0x04, 0x36
        /*006e*/ 	.short	(.L_44 - .L_43)
.L_43:
        /*0070*/ 	.word	0x00000008
.L_44:


//--------------------- .nv.info._Z10histogramaPKfffmmmPj --------------------------
	.section	.nv.info._Z10histogramaPKfffmmmPj,"",@"SHT_CUDA_INFO"
	.sectionflags	@""
	.align	4


	//----- nvinfo : EIATTR_CUDA_API_VERSION
	.align		4
        /*0000*/ 	.byte	0x04, 0x37
        /*0002*/ 	.short	(.L_46 - .L_45)
.L_45:
        /*0004*/ 	.word	0x00000082


	//----- nvinfo : EIATTR_KPARAM_INFO
	.align		4
.L_46:
        /*0008*/ 	.byte	0x04, 0x17
        /*000a*/ 	.short	(.L_48 - .L_47)
.L_47:
        /*000c*/ 	.word	0x00000000
        /*0010*/ 	.short	0x0006
        /*0012*/ 	.short	0x0028
        /*0014*/ 	.byte	0x00, 0xf5, 0x21, 0x00


	//----- nvinfo : EIATTR_KPARAM_INFO
	.align		4
.L_48:
        /*0018*/ 	.byte	0x04, 0x17
        /*001a*/ 	.short	(.L_50 - .L_49)
.L_49:
        /*001c*/ 	.word	0x00000000
        /*0020*/ 	.short	0x0005
        /*0022*/ 	.short	0x0020
        /*0024*/ 	.byte	0x00, 0xf0, 0x21, 0x00


	//----- nvinfo : EIATTR_KPARAM_INFO
	.align		4
.L_50:
        /*0028*/ 	.byte	0x04, 0x17
        /*002a*/ 	.short	(.L_52 - .L_51)
.L_51:
        /*002c*/ 	.word	0x00000000
        /*0030*/ 	.short	0x0004
        /*0032*/ 	.short	0x0018
        /*0034*/ 	.byte	0x00, 0xf0, 0x21, 0x00


	//----- nvinfo : EIATTR_KPARAM_INFO
	.align		4
.L_52:
        /*0038*/ 	.byte	0x04, 0x17
        /*003a*/ 	.short	(.L_54 - .L_53)
.L_53:
        /*003c*/ 	.word	0x00000000
        /*0040*/ 	.short	0x0003
        /*0042*/ 	.short	0x0010
        /*0044*/ 	.byte	0x00, 0xf0, 0x21, 0x00


	//----- nvinfo : EIATTR_KPARAM_INFO
	.align		4
.L_54:
        /*0048*/ 	.byte	0x04, 0x17
        /*004a*/ 	.short	(.L_56 - .L_55)
.L_55:
        /*004c*/ 	.word	0x00000000
        /*0050*/ 	.short	0x0002
        /*0052*/ 	.short	0x000c
        /*0054*/ 	.byte	0x00, 0xf0, 0x11, 0x00


	//----- nvinfo : EIATTR_KPARAM_INFO
	.align		4
.L_56:
        /*0058*/ 	.byte	0x04, 0x17
        /*005a*/ 	.short	(.L_58 - .L_57)
.L_57:
        /*005c*/ 	.word	0x00000000
        /*0060*/ 	.short	0x0001
        /*0062*/ 	.short	0x0008
        /*0064*/ 	.byte	0x00, 0xf0, 0x11, 0x00


	//----- nvinfo : EIATTR_KPARAM_INFO
	.align		4
.L_58:
        /*0068*/ 	.byte	0x04, 0x17
        /*006a*/ 	.short	(.L_60 - .L_59)
.L_59:
        /*006c*/ 	.word	0x00000000
        /*0070*/ 	.short	0x0000
        /*0072*/ 	.short	0x0000
        /*0074*/ 	.byte	0x00, 0xf5, 0x21, 0x00


	//----- nvinfo : EIATTR_SPARSE_MMA_MASK
	.align		4
.L_60:
        /*0078*/ 	.byte	0x03, 0x50
        /*007a*/ 	.short	0x0000


	//----- nvinfo : EIATTR_MAXREG_COUNT
	.align		4
        /*007c*/ 	.byte	0x03, 0x1b
        /*007e*/ 	.short	0x00ff


	//----- nvinfo : EIATTR_MERCURY_ISA_VERSION
	.align		4
        /*0080*/ 	.byte	0x03, 0x5f
        /*0082*/ 	.short	0x0101


	//----- nvinfo : EIATTR_VRC_CTA_INIT_COUNT
	.align		4
        /*0084*/ 	.byte	0x02, 0x4a
	.zero		1
	.zero		1


	//----- nvinfo : EIATTR_EXIT_INSTR_OFFSETS
	.align		4
        /*0088*/ 	.byte	0x04, 0x1c
        /*008a*/ 	.short	(.L_62 - .L_61)


	//   ....[0]....
.L_61:
        /*008c*/ 	.word	0x000000f0


	//   ....[1]....
        /*0090*/ 	.word	0x000002d0


	//----- nvinfo : EIATTR_CRS_STACK_SIZE
	.align		4
.L_62:
        /*0094*/ 	.byte	0x04, 0x1e
        /*0096*/ 	.short	(.L_64 - .L_63)
.L_63:
        /*0098*/ 	.word	0x00000000


	//----- nvinfo : EIATTR_CBANK_PARAM_SIZE
	.align		4
.L_64:
        /*009c*/ 	.byte	0x03, 0x19
        /*009e*/ 	.short	0x0030


	//----- nvinfo : EIATTR_PARAM_CBANK
	.align		4
        /*00a0*/ 	.byte	0x04, 0x0a
        /*00a2*/ 	.short	(.L_66 - .L_65)
	.align		4
.L_65:
        /*00a4*/ 	.word	index@(.nv.constant0._Z10histogramaPKfffmmmPj)
        /*00a8*/ 	.short	0x0380
        /*00aa*/ 	.short	0x0030


	//----- nvinfo : EIATTR_SW_WAR
	.align		4
.L_66:
        /*00ac*/ 	.byte	0x04, 0x36
        /*00ae*/ 	.short	(.L_68 - .L_67)
.L_67:
        /*00b0*/ 	.word	0x00000008
.L_68:


//--------------------- .nv.info._Z12calculateMaxPKfPfmm --------------------------
	.section	.nv.info._Z12calculateMaxPKfPfmm,"",@"SHT_CUDA_INFO"
	.sectionflags	@""
	.align	4


	//----- nvinfo : EIATTR_CUDA_API_VERSION
	.align		4
        /*0000*/ 	.byte	0x04, 0x37
        /*0002*/ 	.short	(.L_70 - .L_69)
.L_69:
        /*0004*/ 	.word	0x00000082


	//----- nvinfo : EIATTR_KPARAM_INFO
	.align		4
.L_70:
        /*0008*/ 	.byte	0x04, 0x17
        /*000a*/ 	.short	(.L_72 - .L_71)
.L_71:
        /*000c*/ 	.word	0x00000000
        /*0010*/ 	.short	0x0003
        /*0012*/ 	.short	0x0018
        /*0014*/ 	.byte	0x00, 0xf0, 0x21, 0x00


	//----- nvinfo : EIATTR_KPARAM_INFO
	.align		4
.L_72:
        /*0018*/ 	.byte	0x04, 0x17
        /*001a*/ 	.short	(.L_74 - .L_73)
.L_73:
        /*001c*/ 	.word	0x00000000
        /*0020*/ 	.short	0x0002
        /*0022*/ 	.short	0x0010
        /*0024*/ 	.byte	0x00, 0xf0, 0x21, 0x00


	//----- nvinfo : EIATTR_KPARAM_INFO
	.align		4
.L_74:
        /*0028*/ 	.byte	0x04, 0x17
        /*002a*/ 	.short	(.L_76 - .L_75)
.L_75:
        /*002c*/ 	.word	0x00000000
        /*0030*/ 	.short	0x0001
        /*0032*/ 	.short	0x0008
        /*0034*/ 	.byte	0x00, 0xf5, 0x21, 0x00


	//----- nvinfo : EIATTR_KPARAM_INFO
	.align		4
.L_76:
        /*0038*/ 	.byte	0x04, 0x17
        /*003a*/ 	.short	(.L_78 - .L_77)
.L_77:
        /*003c*/ 	.word	0x00000000
        /*0040*/ 	.short	0x0000
        /*0042*/ 	.short	0x0000
        /*0044*/ 	.byte	0x00, 0xf5, 0x21, 0x00


	//----- nvinfo : EIATTR_SPARSE_MMA_MASK
	.align		4
.L_78:
        /*0048*/ 	.byte	0x03, 0x50
        /*004a*/ 	.short	0x0000


	//----- nvinfo : EIATTR_MAXREG_COUNT
	.align		4
        /*004c*/ 	.byte	0x03, 0x1b
        /*004e*/ 	.short	0x00ff


	//----- nvinfo : EIATTR_NUM_BARRIERS
	.align		4
        /*0050*/ 	.byte	0x02, 0x4c
        /*0052*/ 	.byte	0x01
	.zero		1


	//----- nvinfo : EIATTR_MERCURY_ISA_VERSION
	.align		4
        /*0054*/ 	.byte	0x03, 0x5f
        /*0056*/ 	.short	0x0101


	//----- nvinfo : EIATTR_VRC_CTA_INIT_COUNT
	.align		4
        /*0058*/ 	.byte	0x02, 0x4a
	.zero		1
	.zero		1


	//----- nvinfo : EIATTR_EXIT_INSTR_OFFSETS
	.align		4
        /*005c*/ 	.byte	0x04, 0x1c
        /*005e*/ 	.short	(.L_80 - .L_79)


	//   ....[0]....
.L_79:
        /*0060*/ 	.word	0x000000f0


	//   ....[1]....
        /*0064*/ 	.word	0x00000760


	//   ....[2]....
        /*0068*/ 	.word	0x000007c0


	//   ....[3]....
        /*006c*/ 	.word	0x000007e0


	//----- nvinfo : EIATTR_CRS_STACK_SIZE
	.align		4
.L_80:
        /*0070*/ 	.byte	0x04, 0x1e
        /*0072*/ 	.short	(.L_82 - .L_81)
.L_81:
        /*0074*/ 	.word	0x00000000


	//----- nvinfo : EIATTR_CBANK_PARAM_SIZE
	.align		4
.L_82:
        /*0078*/ 	.byte	0x03, 0x19
        /*007a*/ 	.short	0x0020


	//----- nvinfo : EIATTR_PARAM_CBANK
	.align		4
        /*007c*/ 	.byte	0x04, 0x0a
        /*007e*/ 	.short	(.L_84 - .L_83)
	.align		4
.L_83:
        /*0080*/ 	.word	index@(.nv.constant0._Z12calculateMaxPKfPfmm)
        /*0084*/ 	.short	0x0380
        /*0086*/ 	.short	0x0020


	//----- nvinfo : EIATTR_SW_WAR
	.align		4
.L_84:
        /*0088*/ 	.byte	0x04, 0x36
        /*008a*/ 	.short	(.L_86 - .L_85)
.L_85:
        /*008c*/ 	.word	0x00000008
.L_86:


//--------------------- .nv.info._Z12calculateMinPKfPfmm --------------------------
	.section	.nv.info._Z12calculateMinPKfPfmm,"",@"SHT_CUDA_INFO"
	.sectionflags	@""
	.align	4


	//----- nvinfo : EIATTR_CUDA_API_VERSION
	.align		4
        /*0000*/ 	.byte	0x04, 0x37
        /*0002*/ 	.short	(.L_88 - .L_87)
.L_87:
        /*0004*/ 	.word	0x00000082


	//----- nvinfo : EIATTR_KPARAM_INFO
	.align		4
.L_88:
        /*0008*/ 	.byte	0x04, 0x17
        /*000a*/ 	.short	(.L_90 - .L_89)
.L_89:
        /*000c*/ 	.word	0x00000000
        /*0010*/ 	.short	0x0003
        /*0012*/ 	.short	0x0018
        /*0014*/ 	.byte	0x00, 0xf0, 0x21, 0x00


	//----- nvinfo : EIATTR_KPARAM_INFO
	.align		4
.L_90:
        /*0018*/ 	.byte	0x04, 0x17
        /*001a*/ 	.short	(.L_92 - .L_91)
.L_91:
        /*001c*/ 	.word	0x00000000
        /*0020*/ 	.short	0x0002
        /*0022*/ 	.short	0x0010
        /*0024*/ 	.byte	0x00, 0xf0, 0x21, 0x00


	//----- nvinfo : EIATTR_KPARAM_INFO
	.align		4
.L_92:
        /*0028*/ 	.byte	0x04, 0x17
        /*002a*/ 	.short	(.L_94 - .L_93)
.L_93:
        /*002c*/ 	.word	0x00000000
        /*0030*/ 	.short	0x0001
        /*0032*/ 	.short	0x0008
        /*0034*/ 	.byte	0x00, 0xf5, 0x21, 0x00


	//----- nvinfo : EIATTR_KPARAM_INFO
	.align		4
.L_94:
        /*0038*/ 	.byte	0x04, 0x17
        /*003a*/ 	.short	(.L_96 - .L_95)
.L_95:
        /*003c*/ 	.word	0x00000000
        /*0040*/ 	.short	0x0000
        /*0042*/ 	.short	0x0000
        /*0044*/ 	.byte	0x00, 0xf5, 0x21, 0x00


	//----- nvinfo : EIATTR_SPARSE_MMA_MASK
	.align		4
.L_96:
        /*0048*/ 	.byte	0x03, 0x50
        /*004a*/ 	.short	0x0000


	//----- nvinfo : EIATTR_MAXREG_COUNT
	.align		4
        /*004c*/ 	.byte	0x03, 0x1b
        /*004e*/ 	.short	0x00ff


	//----- nvinfo : EIATTR_NUM_BARRIERS
	.align		4
        /*0050*/ 	.byte	0x02, 0x4c
        /*0052*/ 	.byte	0x01
	.zero		1


	//----- nvinfo : EIATTR_MERCURY_ISA_VERSION
	.align		4
        /*0054*/ 	.byte	0x03, 0x5f
        /*0056*/ 	.short	0x0101


	//----- nvinfo : EIATTR_VRC_CTA_INIT_COUNT
	.align		4
        /*0058*/ 	.byte	0x02, 0x4a
	.zero		1
	.zero		1


	//----- nvinfo : EIATTR_EXIT_INSTR_OFFSETS
	.align		4
        /*005c*/ 	.byte	0x04, 0x1c
        /*005e*/ 	.short	(.L_98 - .L_97)


	//   ....[0]....
.L_97:
        /*0060*/ 	.word	0x000000f0


	//   ....[1]....
        /*0064*/ 	.word	0x00000760


	//   ....[2]....
        /*0068*/ 	.word	0x000007c0


	//   ....[3]....
        /*006c*/ 	.word	0x000007e0


	//----- nvinfo : EIATTR_CRS_STACK_SIZE
	.align		4
.L_98:
        /*0070*/ 	.byte	0x04, 0x1e
        /*0072*/ 	.short	(.L_100 - .L_99)
.L_99:
        /*0074*/ 	.word	0x00000000


	//----- nvinfo : EIATTR_CBANK_PARAM_SIZE
	.align		4
.L_100:
        /*0078*/ 	.byte	0x03, 0x19
        /*007a*/ 	.short	0x0020


	//----- nvinfo : EIATTR_PARAM_CBANK
	.align		4
        /*007c*/ 	.byte	0x04, 0x0a
        /*007e*/ 	.short	(.L_102 - .L_101)
	.align		4
.L_101:
        /*0080*/ 	.word	index@(.nv.constant0._Z12calculateMinPKfPfmm)
        /*0084*/ 	.short	0x0380
        /*0086*/ 	.short	0x0020


	//----- nvinfo : EIATTR_SW_WAR
	.align		4
.L_102:
        /*0088*/ 	.byte	0x04, 0x36
        /*008a*/ 	.short	(.L_104 - .L_103)
.L_103:
        /*008c*/ 	.word	0x00000008
.L_104:


//--------------------- .nv.callgraph             --------------------------
	.section	.nv.callgraph,"",@"SHT_CUDA_CALLGRAPH"
	.align	4
	.sectionentsize	8
	.align		4
        /*0000*/ 	.word	0x00000000
	.align		4
        /*0004*/ 	.word	0xffffffff
	.align		4
        /*0008*/ 	.word	index@(_Z13exclusiveScanPjm)
	.align		4
        /*000c*/ 	.word	index@(vprintf)
	.align		4
        /*0010*/ 	.word	0x00000000
	.align		4
        /*0014*/ 	.word	0xfffffffe
	.align		4
        /*0018*/ 	.word	0x00000000
	.align		4
        /*001c*/ 	.word	0xfffffffd
	.align		4
        /*0020*/ 	.word	0x00000000
	.align		4
        /*0024*/ 	.word	0xfffffffc


//--------------------- .nv.constant4             --------------------------
	.section	.nv.constant4,"a",@progbits
	.align	8
	.align		8
.nv.constant4:
        /*0000*/ 	.dword	vprintf
	.align		8
        /*0008*/ 	.dword	$str


//--------------------- .text._Z13exclusiveScanPjm --------------------------
	.section	.text._Z13exclusiveScanPjm,"ax",@progbits
	.align	128
        .global         _Z13exclusiveScanPjm
        .type           _Z13exclusiveScanPjm,@function
        .size           _Z13exclusiveScanPjm,(.L_x_64 - _Z13exclusiveScanPjm)
        .other          _Z13exclusiveScanPjm,@"STO_CUDA_ENTRY STV_DEFAULT"
_Z13exclusiveScanPjm:
.text._Z13exclusiveScanPjm:
[----:B------:R-:W0:Y:S01]  /*0000*/  LDC R1, c[0x0][0x37c] ;  /* 0x0000df00ff017b82 */ /* 0x000e220000000800 */
[----:B------:R-:W1:Y:S01]  /*0010*/  S2R R23, SR_TID.X ;  /* 0x0000000000177919 */ /* 0x000e620000002100 */
[----:B------:R-:W2:Y:S06]  /*0020*/  LDCU UR6, c[0x0][0x2fc] ;  /* 0x00005f80ff0677ac */ /* 0x000eac0008000800 */
[----:B------:R-:W1:Y:S01]  /*0030*/  S2UR UR7, SR_CTAID.X ;  /* 0x00000000000779c3 */ /* 0x000e620000002500 */
[----:B0-----:R-:W-:Y:S01]  /*0040*/  VIADD R1, R1, 0xfffffff8 ;  /* 0xfffffff801017836 */ /* 0x001fe20000000000 */
[----:B------:R-:W0:Y:S01]  /*0050*/  LDCU.64 UR4, c[0x0][0x358] ;  /* 0x00006b00ff0477ac */ /* 0x000e220008000a00 */
[----:B------:R-:W3:Y:S05]  /*0060*/  LDCU.64 UR38, c[0x0][0x388] ;  /* 0x00007100ff2677ac */ /* 0x000eea0008000a00 */
[----:B------:R-:W1:Y:S08]  /*0070*/  LDC R0, c[0x0][0x360] ;  /* 0x0000d800ff007b82 */ /* 0x000e700000000800 */
[----:B------:R-:W4:Y:S08]  /*0080*/  LDC.64 R2, c[0x0][0x380] ;  /* 0x0000e000ff027b82 */ /* 0x000f300000000a00 */
[----:B------:R-:W5:Y:S01]  /*0090*/  LDC.64 R18, c[0x0][0x388] ;  /* 0x0000e200ff127b82 */ /* 0x000f620000000a00 */
[----:B-1----:R-:W-:-:S04]  /*00a0*/  IMAD R5, R0, UR7, R23 ;  /* 0x0000000700057c24 */ /* 0x002fc8000f8e0217 */
[----:B----4-:R-:W-:Y:S01]  /*00b0*/  IMAD.WIDE R2, R5, 0x4, R2 ;  /* 0x0000000405027825 */ /* 0x010fe200078e0202 */
[--C-:B-----5:R-:W-:Y:S02]  /*00c0*/  SHF.R.U64 R18, R18, 0x1, R19.reuse ;  /* 0x0000000112127819 */ /* 0x120fe40000001213 */
[----:B------:R-:W-:Y:S02]  /*00d0*/  SHF.R.U32.HI R5, RZ, 0x1, R19 ;  /* 0x00000001ff057819 */ /* 0x000fe40000011613 */
[----:B------:R-:W-:-:S04]  /*00e0*/  LEA R4, P0, R18, R2, 0x2 ;  /* 0x0000000212047211 */ /* 0x000fc800078010ff */
[C---:B------:R-:W-:Y:S02]  /*00f0*/  LEA.HI.X R5, R18.reuse, R3, R5, 0x2, P0 ;  /* 0x0000000312057211 */ /* 0x040fe400000f1405 */
[----:B0-----:R2:W4:Y:S04]  /*0100*/  LDG.E R3, desc[UR4][R2.64] ;  /* 0x0000000402037981 */ /* 0x001528000c1e1900 */
[----:B------:R-:W5:Y:S01]  /*0110*/  LDG.E R4, desc[UR4][R4.64] ;  /* 0x0000000404047981 */ /* 0x000f62000c1e1900 */
[----:B------:R-:W0:Y:S01]  /*0120*/  S2UR UR36, SR_CgaCtaId ;  /* 0x00000000002479c3 */ /* 0x000e220000008800 */
[----:B------:R-:W-:Y:S01]  /*0130*/  UMOV UR4, 0x400 ;  /* 0x0000040000047882 */ /* 0x000fe20000000000 */
[----:B------:R-:W-:Y:S01]  /*0140*/  ISETP.GE.AND P0, PT, R18, 0x1, PT ;  /* 0x000000011200780c */ /* 0x000fe20003f06270 */
[----:B------:R-:W-:Y:S01]  /*0150*/  IMAD.MOV.U32 R19, RZ, RZ, 0x1 ;  /* 0x00000001ff137424 */ /* 0x000fe200078e00ff */
[----:B0-----:R-:W-:Y:S01]  /*0160*/  ULEA UR36, UR36, UR4, 0x18 ;  /* 0x0000000424247291 */ /* 0x001fe2000f8ec0ff */
[----:B------:R-:W0:Y:S05]  /*0170*/  LDCU UR4, c[0x0][0x2f8] ;  /* 0x00005f00ff0477ac */ /* 0x000e2a0008000800 */
[----:B------:R-:W-:-:S05]  /*0180*/  LEA R0, R23, UR36, 0x2 ;  /* 0x0000002417007c11 */ /* 0x000fca000f8e10ff */
[----:B------:R-:W-:Y:S01]  /*0190*/  IMAD R7, R18, 0x4, R0 ;  /* 0x0000000412077824 */ /* 0x000fe200078e0200 */
[----:B0-----:R-:W-:-:S05]  /*01a0*/  IADD3 R16, P1, PT, R1, UR4, RZ ;  /* 0x0000000401107c10 */ /* 0x001fca000ff3e0ff */
[----:B--2---:R-:W-:Y:S01]  /*01b0*/  IMAD.X R2, RZ, RZ, UR6, P1 ;  /* 0x00000006ff027e24 */ /* 0x004fe200088e06ff */
[----:B----4-:R0:W-:Y:S04]  /*01c0*/  STS [R0], R3 ;  /* 0x0000000300007388 */ /* 0x0101e80000000800 */
[----:B-----5:R0:W-:Y:S01]  /*01d0*/  STS [R7], R4 ;  /* 0x0000000407007388 */ /* 0x0201e20000000800 */
[----:B---3--:R-:W-:Y:S05]  /*01e0*/  @!P0 BRA `(.L_x_0) ;  /* 0x0000000000748947 */ /* 0x008fea0003800000 */
[----:B------:R-:W-:Y:S01]  /*01f0*/  LEA R17, R23, 0x1, 0x1 ;  /* 0x0000000117117811 */ /* 0x000fe200078e08ff */
[----:B------:R-:W-:-:S07]  /*0200*/  IMAD.MOV.U32 R19, RZ, RZ, 0x1 ;  /* 0x00000001ff137424 */ /* 0x000fce00078e00ff */
.L_x_3:
[----:B------:R-:W-:Y:S01]  /*0210*/  ISETP.GE.AND P0, PT, R23, R18, PT ;  /* 0x000000121700720c */ /* 0x000fe20003f06270 */
[----:B------:R-:W-:Y:S05]  /*0220*/  WARPSYNC.ALL ;  /* 0x0000000000007948 */ /* 0x000fea0003800000 */
[----:B------:R-:W-:Y:S06]  /*0230*/  BAR.SYNC.DEFER_BLOCKING 0x0 ;  /* 0x0000000000007b1d */ /* 0x000fec0000010000 */
[----:B------:R-:W-:Y:S04]  /*0240*/  BSSY.RECONVERGENT B6, `(.L_x_1) ;  /* 0x0000013000067945 */ /* 0x000fe80003800200 */
[----:B------:R-:W-:Y:S05]  /*0250*/  @P0 BRA `(.L_x_2) ;  /* 0x0000000000440947 */ /* 0x000fea0003800000 */
[----:B0-----:R-:W-:Y:S01]  /*0260*/  IMAD R0, R17, R19, RZ ;  /* 0x0000001311007224 */ /* 0x001fe200078e02ff */
[----:B------:R-:W-:Y:S01]  /*0270*/  MOV R9, 0x0 ;  /* 0x0000000000097802 */ /* 0x000fe20000000f00 */
[----:B------:R-:W0:Y:S01]  /*0280*/  LDCU.64 UR4, c[0x4][0x8] ;  /* 0x01000100ff0477ac */ /* 0x000e220008000a00 */
[----:B------:R-:W-:Y:S02]  /*0290*/  IMAD.MOV.U32 R6, RZ, RZ, R16 ;  /* 0x000000ffff067224 */ /* 0x000fe400078e0010 */
[----:B------:R-:W-:Y:S01]  /*02a0*/  LEA R0, R0, UR36, 0x2 ;  /* 0x0000002400007c11 */ /* 0x000fe2000f8e10ff */
[----:B------:R1:W2:Y:S01]  /*02b0*/  LDC.64 R10, c[0x4][R9] ;  /* 0x01000000090a7b82 */ /* 0x0002a20000000a00 */
[----:B------:R-:W-:-:S03]  /*02c0*/  IMAD.MOV.U32 R7, RZ, RZ, R2 ;  /* 0x000000ffff077224 */ /* 0x000fc600078e0002 */
[----:B------:R-:W-:Y:S01]  /*02d0*/  IMAD R3, R19, 0x4, R0 ;  /* 0x0000000413037824 */ /* 0x000fe200078e0200 */
[----:B------:R-:W-:Y:S04]  /*02e0*/  LDS R8, [R0+-0x4] ;  /* 0xfffffc0000087984 */ /* 0x000fe80000000800 */
[----:B------:R-:W3:Y:S01]  /*02f0*/  LDS R5, [R3+-0x4] ;  /* 0xfffffc0003057984 */ /* 0x000ee20000000800 */
[----:B0-----:R-:W-:Y:S02]  /*0300*/  IMAD.U32 R4, RZ, RZ, UR4 ;  /* 0x00000004ff047e24 */ /* 0x001fe4000f8e00ff */
[----:B---3--:R-:W-:Y:S02]  /*0310*/  IMAD.IADD R8, R8, 0x1, R5 ;  /* 0x0000000108087824 */ /* 0x008fe400078e0205 */
[----:B------:R-:W-:-:S03]  /*0320*/  IMAD.U32 R5, RZ, RZ, UR5 ;  /* 0x00000005ff057e24 */ /* 0x000fc6000f8e00ff */
[----:B------:R1:W-:Y:S04]  /*0330*/  STS [R3+-0x4], R8 ;  /* 0xfffffc0803007388 */ /* 0x0003e80000000800 */
[----:B--2---:R1:W-:Y:S02]  /*0340*/  STL [R1], R8 ;  /* 0x0000000801007387 */ /* 0x0043e40000100800 */
[----:B------:R-:W-:-:S07]  /*0350*/  LEPC R20, `(.L_x_2) ;  /* 0x000000001014794e */ /* 0x000fce0000000000 */
[----:B-1----:R-:W-:Y:S05]  /*0360*/  CALL.ABS.NOINC R10 ;  /* 0x000000000a007343 */ /* 0x002fea0003c00000 */
.L_x_2:
[----:B------:R-:W-:Y:S05]  /*0370*/  BSYNC.RECONVERGENT B6 ;  /* 0x0000000000067941 */ /* 0x000fea0003800200 */
.L_x_1:
[----:B------:R-:W-:Y:S01]  /*0380*/  ISETP.GT.U32.AND P0, PT, R18, 0x1, PT ;  /* 0x000000011200780c */ /* 0x000fe20003f04070 */
[----:B------:R-:W-:Y:S01]  /*0390*/  IMAD.SHL.U32 R19, R19, 0x2, RZ ;  /* 0x0000000213137824 */ /* 0x000fe200078e00ff */
[----:B------:R-:W-:-:S11]  /*03a0*/  SHF.R.U32.HI R18, RZ, 0x1, R18 ;  /* 0x00000001ff127819 */ /* 0x000fd60000011612 */
[----:B------:R-:W-:Y:S05]  /*03b0*/  @P0 BRA `(.L_x_3) ;  /* 0xfffffffc00940947 */ /* 0x000fea000383ffff */
.L_x_0:
[----:B------:R-:W-:Y:S01]  /*03c0*/  ISETP.NE.AND P0, PT, R23, RZ, PT ;  /* 0x000000ff1700720c */ /* 0x000fe20003f05270 */
[----:B------:R-:W1:-:S12]  /*03d0*/  LDCU.64 UR4, c[0x0][0x388] ;  /* 0x00007100ff0477ac */ /* 0x000e580008000a00 */
[----:B0-----:R-:W0:Y:S01]  /*03e0*/  @!P0 LDC R0, c[0x0][0x388] ;  /* 0x0000e200ff008b82 */ /* 0x001e220000000800 */
[----:B-1----:R-:W-:-:S04]  /*03f0*/  UISETP.GE.U32.AND UP0, UPT, UR4, 0x2, UPT ;  /* 0x000000020400788c */ /* 0x002fc8000bf06070 */
[----:B------:R-:W-:Y:S01]  /*0400*/  UISETP.GE.U32.AND.EX UP0, UPT, UR5, URZ, UPT, UP0 ;  /* 0x000000ff0500728c */ /* 0x000fe2000bf06100 */
[----:B0-----:R-:W-:-:S05]  /*0410*/  @!P0 LEA R0, R0, UR36, 0x2 ;  /* 0x0000002400008c11 */ /* 0x001fca000f8e10ff */
[----:B------:R0:W-:Y:S03]  /*0420*/  @!P0 STS [R0+-0x4], RZ ;  /* 0xfffffcff00008388 */ /* 0x0001e60000000800 */
[----:B------:R-:W-:Y:S05]  /*0430*/  BRA.U !UP0, `(.L_x_4) ;  /* 0x00000001084c7547 */ /* 0x000fea000b800000 */
[----:B------:R-:W-:Y:S01]  /*0440*/  LEA R8, R23, 0x1, 0x1 ;  /* 0x0000000117087811 */ /* 0x000fe200078e08ff */
[----:B0-----:R-:W-:-:S07]  /*0450*/  IMAD.MOV.U32 R0, RZ, RZ, 0x1 ;  /* 0x00000001ff007424 */ /* 0x001fce00078e00ff */
.L_x_5:
[----:B------:R-:W-:Y:S01]  /*0460*/  ISETP.GE.AND P0, PT, R23, R0, PT ;  /* 0x000000001700720c */ /* 0x000fe20003f06270 */
[----:B------:R-:W-:Y:S05]  /*0470*/  WARPSYNC.ALL ;  /* 0x0000000000007948 */ /* 0x000fea0003800000 */
[----:B------:R-:W-:Y:S01]  /*0480*/  BAR.SYNC.DEFER_BLOCKING 0x0 ;  /* 0x0000000000007b1d */ /* 0x000fe20000010000 */
[----:B------:R-:W-:Y:S01]  /*0490*/  SHF.R.S32.HI R19, RZ, 0x1, R19 ;  /* 0x00000001ff137819 */ /* 0x000fe20000011413 */
[----:B------:R-:W-:-:S05]  /*04a0*/  IMAD.SHL.U32 R0, R0, 0x2, RZ ;  /* 0x0000000200007824 */ /* 0x000fca00078e00ff */
[----:B------:R-:W-:Y:S01]  /*04b0*/  @!P0 IMAD R2, R19, R8, RZ ;  /* 0x0000000813028224 */ /* 0x000fe200078e02ff */
[----:B------:R-:W-:-:S04]  /*04c0*/  SHF.R.S32.HI R6, RZ, 0x1f, R0 ;  /* 0x0000001fff067819 */ /* 0x000fc80000011400 */
[----:B------:R-:W-:-:S05]  /*04d0*/  @!P0 LEA R2, R2, UR36, 0x2 ;  /* 0x0000002402028c11 */ /* 0x000fca000f8e10ff */
[----:B------:R-:W-:Y:S01]  /*04e0*/  @!P0 IMAD R4, R19, 0x4, R2 ;  /* 0x0000000413048824 */ /* 0x000fe200078e0202 */
[----:B------:R-:W-:Y:S04]  /*04f0*/  @!P0 LDS R3, [R2+-0x4] ;  /* 0xfffffc0002038984 */ /* 0x000fe80000000800 */
[----:B------:R-:W0:Y:S02]  /*0500*/  @!P0 LDS R5, [R4+-0x4] ;  /* 0xfffffc0004058984 */ /* 0x000e240000000800 */
[----:B0-----:R-:W-:Y:S02]  /*0510*/  @!P0 IMAD.IADD R3, R3, 0x1, R5 ;  /* 0x0000000103038824 */ /* 0x001fe400078e0205 */
[----:B------:R1:W-:Y:S04]  /*0520*/  @!P0 STS [R2+-0x4], R5 ;  /* 0xfffffc0502008388 */ /* 0x0003e80000000800 */
[----:B------:R1:W-:Y:S01]  /*0530*/  @!P0 STS [R4+-0x4], R3 ;  /* 0xfffffc0304008388 */ /* 0x0003e20000000800 */
[----:B------:R-:W-:-:S04]  /*0540*/  ISETP.GE.U32.AND P0, PT, R0, UR38, PT ;  /* 0x0000002600007c0c */ /* 0x000fc8000bf06070 */
[----:B------:R-:W-:-:S13]  /*0550*/  ISETP.GE.U32.AND.EX P0, PT, R6, UR39, PT, P0 ;  /* 0x0000002706007c0c */ /* 0x000fda000bf06100 */
[----:B-1----:R-:W-:Y:S05]  /*0560*/  @!P0 BRA `(.L_x_5) ;  /* 0xfffffffc00bc8947 */ /* 0x002fea000383ffff */
.L_x_4:
[----:B------:R-:W-:Y:S05]  /*0570*/  WARPSYNC.ALL ;  /* 0x0000000000007948 */ /* 0x000fea0003800000 */
[----:B------:R-:W-:Y:S06]  /*0580*/  BAR.SYNC.DEFER_BLOCKING 0x0 ;  /* 0x0000000000007b1d */ /* 0x000fec0000010000 */
[----:B------:R-:W-:Y:S05]  /*0590*/  EXIT ;  /* 0x000000000000794d */ /* 0x000fea0003800000 */
.L_x_6:
[----:B------:R-:W-:-:S00]  /*05a0*/  BRA `(.L_x_6) ;  /* 0xfffffffc00fc7947 */ /* 0x000fc0000383ffff */
[----:B------:R-:W-:-:S00]  /*05b0*/  NOP ;  /* 0x0000000000007918 */ /* 0x000fc00000000000 */
        /* <DEDUP_REMOVED lines=12> */
.L_x_64:


//--------------------- .text._Z10histogramaPKfffmmmPj --------------------------
	.section	.text._Z10histogramaPKfffmmmPj,"ax",@progbits
	.align	128
        .global         _Z10histogramaPKfffmmmPj
        .type           _Z10histogramaPKfffmmmPj,@function
        .size           _Z10histogramaPKfffmmmPj,(.L_x_63 - _Z10histogramaPKfffmmmPj)
        .other          _Z10histogramaPKfffmmmPj,@"STO_CUDA_ENTRY STV_DEFAULT"
_Z10histogramaPKfffmmmPj:
.text._Z10histogramaPKfffmmmPj:
[----:B------:R-:W-:Y:S01]  /*0000*/  LDC R1, c[0x0][0x37c] ;  /* 0x0000df00ff017b82 */ /* 0x000fe20000000800 */
[----:B------:R-:W0:Y:S07]  /*0010*/  S2R R4, SR_TID.Y ;  /* 0x0000000000047919 */ /* 0x000e2e0000002200 */
[----:B------:R-:W1:Y:S01]  /*0020*/  LDC R0, c[0x0][0x360] ;  /* 0x0000d800ff007b82 */ /* 0x000e620000000800 */
[----:B------:R-:W2:Y:S01]  /*0030*/  LDCU.128 UR8, c[0x0][0x390] ;  /* 0x00007200ff0877ac */ /* 0x000ea20008000c00 */
[----:B------:R-:W1:Y:S06]  /*0040*/  S2R R5, SR_TID.X ;  /* 0x0000000000057919 */ /* 0x000e6c0000002100 */
[----:B------:R-:W0:Y:S08]  /*0050*/  S2UR UR5, SR_CTAID.Y ;  /* 0x00000000000579c3 */ /* 0x000e300000002600 */
[----:B------:R-:W0:Y:S08]  /*0060*/  LDC R2, c[0x0][0x364] ;  /* 0x0000d900ff027b82 */ /* 0x000e300000000800 */
[----:B------:R-:W1:Y:S01]  /*0070*/  S2UR UR4, SR_CTAID.X ;  /* 0x00000000000479c3 */ /* 0x000e620000002500 */
[----:B0-----:R-:W-:-:S05]  /*0080*/  IMAD R2, R2, UR5, R4 ;  /* 0x0000000502027c24 */ /* 0x001fca000f8e0204 */
[----:B--2---:R-:W-:Y:S01]  /*0090*/  ISETP.GE.U32.AND P0, PT, R2, UR8, PT ;  /* 0x0000000802007c0c */ /* 0x004fe2000bf06070 */
[----:B-1----:R-:W-:-:S03]  /*00a0*/  IMAD R0, R0, UR4, R5 ;  /* 0x0000000400007c24 */ /* 0x002fc6000f8e0205 */
[----:B------:R-:W-:Y:S02]  /*00b0*/  ISETP.GE.U32.AND.EX P0, PT, RZ, UR9, PT, P0 ;  /* 0x00000009ff007c0c */ /* 0x000fe4000bf06100 */
[----:B------:R-:W-:Y:S02]  /*00c0*/  ISETP.GE.U32.AND P1, PT, R0, UR10, PT ;  /* 0x0000000a00007c0c */ /* 0x000fe4000bf26070 */
[----:B------:R-:W-:-:S04]  /*00d0*/  SHF.R.S32.HI R0, RZ, 0x1f, R0 ;  /* 0x0000001fff007819 */ /* 0x000fc80000011400 */
[----:B------:R-:W-:-:S13]  /*00e0*/  ISETP.GE.U32.OR.EX P0, PT, R0, UR11, P0, P1 ;  /* 0x0000000b00007c0c */ /* 0x000fda0008706510 */
[----:B------:R-:W-:Y:S05]  /*00f0*/  @P0 EXIT ;  /* 0x000000000000094d */ /* 0x000fea0003800000 */
[----:B------:R-:W0:Y:S01]  /*0100*/  LDC.64 R2, c[0x0][0x380] ;  /* 0x0000e000ff027b82 */ /* 0x000e220000000a00 */
[----:B------:R-:W1:Y:S01]  /*0110*/  LDCU.64 UR4, c[0x0][0x358] ;  /* 0x00006b00ff0477ac */ /* 0x000e620008000a00 */
[----:B------:R-:W-:-:S06]  /*0120*/  IMAD R5, R5, 0x20, R4 ;  /* 0x0000002005057824 */ /* 0x000fcc00078e0204 */
[----:B------:R-:W2:Y:S01]  /*0130*/  LDC.64 R6, c[0x0][0x388] ;  /* 0x0000e200ff067b82 */ /* 0x000ea20000000a00 */
[----:B0-----:R-:W-:-:S06]  /*0140*/  IMAD.WIDE.U32 R2, R5, 0x4, R2 ;  /* 0x0000000405027825 */ /* 0x001fcc00078e0002 */
[----:B-1----:R-:W3:Y:S01]  /*0150*/  LDG.E R3, desc[UR4][R2.64] ;  /* 0x0000000402037981 */ /* 0x002ee2000c1e1900 */
[----:B------:R-:W-:Y:S01]  /*0160*/  BSSY.RECONVERGENT B0, `(.L_x_7) ;  /* 0x000000e000007945 */ /* 0x000fe20003800200 */
[----:B--2---:R-:W-:-:S04]  /*0170*/  FADD R5, -R6, R7 ;  /* 0x0000000706057221 */ /* 0x004fc80000000100 */
[----:B------:R-:W0:Y:S02]  /*0180*/  MUFU.RCP R4, |R5| ;  /* 0x4000000500047308 */ /* 0x000e240000001000 */
[----:B0-----:R-:W-:-:S04]  /*0190*/  FFMA R7, -|R5|, R4, 1 ;  /* 0x3f80000005077423 */ /* 0x001fc80000000304 */
[----:B------:R-:W-:Y:S01]  /*01a0*/  FFMA R7, R4, R7, R4 ;  /* 0x0000000704077223 */ /* 0x000fe20000000004 */
[----:B---3--:R-:W-:-:S04]  /*01b0*/  FADD R0, R3, -R6 ;  /* 0x8000000603007221 */ /* 0x008fc80000000000 */
[----:B------:R-:W0:Y:S01]  /*01c0*/  FCHK P0, R0, |R5| ;  /* 0x4000000500007302 */ /* 0x000e220000000000 */
[----:B------:R-:W-:-:S04]  /*01d0*/  FFMA R4, R0, R7, RZ ;  /* 0x0000000700047223 */ /* 0x000fc800000000ff */
[----:B------:R-:W-:-:S04]  /*01e0*/  FFMA R6, -|R5|, R4, R0 ;  /* 0x0000000405067223 */ /* 0x000fc80000000300 */
[----:B------:R-:W-:Y:S01]  /*01f0*/  FFMA R6, R7, R6, R4 ;  /* 0x0000000607067223 */ /* 0x000fe20000000004 */
[----:B0-----:R-:W-:Y:S06]  /*0200*/  @!P0 BRA `(.L_x_8) ;  /* 0x00000000000c8947 */ /* 0x001fec0003800000 */
[----:B------:R-:W-:Y:S01]  /*0210*/  FADD R3, |R5|, -RZ ;  /* 0x800000ff05037221 */ /* 0x000fe20000000200 */
[----:B------:R-:W-:-:S07]  /*0220*/  MOV R2, 0x240 ;  /* 0x0000024000027802 */ /* 0x000fce0000000f00 */
[----:B------:R-:W-:Y:S05]  /*0230*/  CALL.REL.NOINC `($__internal_0_$__cuda_sm3x_div_rn_noftz_f32_slowpath) ;  /* 0x0000000000287944 */ /* 0x000fea0003c00000 */
.L_x_8:
[----:B------:R-:W-:Y:S05]  /*0240*/  BSYNC.RECONVERGENT B0 ;  /* 0x0000000000007941 */ /* 0x000fea0003800200 */
.L_x_7:
[----:B------:R-:W0:Y:S01]  /*0250*/  LDC.64 R4, c[0x0][0x3a0] ;  /* 0x0000e800ff047b82 */ /* 0x000e220000000a00 */
[----:B------:R-:W-:-:S07]  /*0260*/  IMAD.MOV.U32 R9, RZ, RZ, 0x1 ;  /* 0x00000001ff097424 */ /* 0x000fce00078e00ff */
[----:B------:R-:W1:Y:S01]  /*0270*/  LDC.64 R2, c[0x0][0x3a8] ;  /* 0x0000ea00ff027b82 */ /* 0x000e620000000a00 */
[----:B0-----:R-:W0:Y:S02]  /*0280*/  I2F.U64 R5, R4 ;  /* 0x0000000400057312 */ /* 0x001e240000301000 */
[----:B0-----:R-:W-:-:S06]  /*0290*/  FMUL R6, R5, R6 ;  /* 0x0000000605067220 */ /* 0x001fcc0000400000 */
[----:B------:R-:W1:Y:S02]  /*02a0*/  F2I.TRUNC.NTZ R7, R6 ;  /* 0x0000000600077305 */ /* 0x000e64000020f100 */
[----:B-1----:R-:W-:-:S05]  /*02b0*/  IMAD.WIDE R2, R7, 0x4, R2 ;  /* 0x0000000407027825 */ /* 0x002fca00078e0202 */
[----:B------:R-:W-:Y:S01]  /*02c0*/  REDG.E.ADD.STRONG.GPU desc[UR4][R2.64], R9 ;  /* 0x000000090200798e */ /* 0x000fe2000c12e104 */
[----:B------:R-:W-:Y:S05]  /*02d0*/  EXIT ;  /* 0x000000000000794d */ /* 0x000fea0003800000 */
        .weak           $__internal_0_$__cuda_sm3x_div_rn_noftz_f32_slowpath
        .type           $__internal_0_$__cuda_sm3x_div_rn_noftz_f32_slowpath,@function
        .size           $__internal_0_$__cuda_sm3x_div_rn_noftz_f32_slowpath,(.L_x_63 - $__internal_0_$__cuda_sm3x_div_rn_noftz_f32_slowpath)
$__internal_0_$__cuda_sm3x_div_rn_noftz_f32_slowpath:
[----:B------:R-:W-:Y:S01]  /*02e0*/  SHF.R.U32.HI R5, RZ, 0x17, R3 ;  /* 0x00000017ff057819 */ /* 0x000fe20000011603 */
[----:B------:R-:W-:Y:S01]  /*02f0*/  BSSY.RECONVERGENT B1, `(.L_x_9) ;  /* 0x0000063000017945 */ /* 0x000fe20003800200 */
[--C-:B------:R-:W-:Y:S01]  /*0300*/  SHF.R.U32.HI R4, RZ, 0x17, R0.reuse ;  /* 0x00000017ff047819 */ /* 0x100fe20000011600 */
[----:B------:R-:W-:Y:S01]  /*0310*/  IMAD.MOV.U32 R6, RZ, RZ, R0 ;  /* 0x000000ffff067224 */ /* 0x000fe200078e0000 */
[----:B------:R-:W-:Y:S02]  /*0320*/  LOP3.LUT R5, R5, 0xff, RZ, 0xc0, !PT ;  /* 0x000000ff05057812 */ /* 0x000fe400078ec0ff */
[----:B------:R-:W-:-:S03]  /*0330*/  LOP3.LUT R4, R4, 0xff, RZ, 0xc0, !PT ;  /* 0x000000ff04047812 */ /* 0x000fc600078ec0ff */
[----:B------:R-:W-:Y:S02]  /*0340*/  VIADD R9, R5, 0xffffffff ;  /* 0xffffffff05097836 */ /* 0x000fe40000000000 */
[----:B------:R-:W-:-:S03]  /*0350*/  VIADD R8, R4, 0xffffffff ;  /* 0xffffffff04087836 */ /* 0x000fc60000000000 */
[----:B------:R-:W-:-:S04]  /*0360*/  ISETP.GT.U32.AND P0, PT, R9, 0xfd, PT ;  /* 0x000000fd0900780c */ /* 0x000fc80003f04070 */
[----:B------:R-:W-:-:S13]  /*0370*/  ISETP.GT.U32.OR P0, PT, R8, 0xfd, P0 ;  /* 0x000000fd0800780c */ /* 0x000fda0000704470 */
[----:B------:R-:W-:Y:S01]  /*0380*/  @!P0 IMAD.MOV.U32 R7, RZ, RZ, RZ ;  /* 0x000000ffff078224 */ /* 0x000fe200078e00ff */
[----:B------:R-:W-:Y:S06]  /*0390*/  @!P0 BRA `(.L_x_10) ;  /* 0x00000000005c8947 */ /* 0x000fec0003800000 */
[----:B------:R-:W-:Y:S02]  /*03a0*/  FSETP.GTU.FTZ.AND P1, PT, |R3|, +INF , PT ;  /* 0x7f8000000300780b */ /* 0x000fe40003f3c200 */
[----:B------:R-:W-:-:S04]  /*03b0*/  FSETP.GTU.FTZ.AND P0, PT, |R0|, +INF , PT ;  /* 0x7f8000000000780b */ /* 0x000fc80003f1c200 */
[----:B------:R-:W-:-:S13]  /*03c0*/  PLOP3.LUT P0, PT, P0, P1, PT, 0xf8, 0x8f ;  /* 0x00000000008f781c */ /* 0x000fda0000703f70 */
[----:B------:R-:W-:Y:S05]  /*03d0*/  @P0 BRA `(.L_x_11) ;  /* 0x00000004004c0947 */ /* 0x000fea0003800000 */
[----:B------:R-:W-:-:S13]  /*03e0*/  LOP3.LUT P0, RZ, R3, 0x7fffffff, R6, 0xc8, !PT ;  /* 0x7fffffff03ff7812 */ /* 0x000fda000780c806 */
[----:B------:R-:W-:Y:S05]  /*03f0*/  @!P0 BRA `(.L_x_12) ;  /* 0x00000004003c8947 */ /* 0x000fea0003800000 */
[C---:B------:R-:W-:Y:S02]  /*0400*/  FSETP.NEU.FTZ.AND P2, PT, |R0|.reuse, +INF , PT ;  /* 0x7f8000000000780b */ /* 0x040fe40003f5d200 */
[----:B------:R-:W-:Y:S02]  /*0410*/  FSETP.NEU.FTZ.AND P1, PT, |R3|, +INF , PT ;  /* 0x7f8000000300780b */ /* 0x000fe40003f3d200 */
[----:B------:R-:W-:-:S11]  /*0420*/  FSETP.NEU.FTZ.AND P0, PT, |R0|, +INF , PT ;  /* 0x7f8000000000780b */ /* 0x000fd60003f1d200 */
[----:B------:R-:W-:Y:S05]  /*0430*/  @!P1 BRA !P2, `(.L_x_12) ;  /* 0x00000004002c9947 */ /* 0x000fea0005000000 */
[----:B------:R-:W-:-:S04]  /*0440*/  LOP3.LUT P2, RZ, R6, 0x7fffffff, RZ, 0xc0, !PT ;  /* 0x7fffffff06ff7812 */ /* 0x000fc8000784c0ff */
[----:B------:R-:W-:-:S13]  /*0450*/  PLOP3.LUT P1, PT, P1, P2, PT, 0x2f, 0xf2 ;  /* 0x0000000000f2781c */ /* 0x000fda0000f24577 */
[----:B------:R-:W-:Y:S05]  /*0460*/  @P1 BRA `(.L_x_13) ;  /* 0x0000000400181947 */ /* 0x000fea0003800000 */
[----:B------:R-:W-:-:S04]  /*0470*/  LOP3.LUT P1, RZ, R3, 0x7fffffff, RZ, 0xc0, !PT ;  /* 0x7fffffff03ff7812 */ /* 0x000fc8000782c0ff */
[----:B------:R-:W-:-:S13]  /*0480*/  PLOP3.LUT P0, PT, P0, P1, PT, 0x2f, 0xf2 ;  /* 0x0000000000f2781c */ /* 0x000fda0000702577 */
[----:B------:R-:W-:Y:S05]  /*0490*/  @P0 BRA `(.L_x_14) ;  /* 0x0000000400000947 */ /* 0x000fea0003800000 */
[----:B------:R-:W-:Y:S02]  /*04a0*/  ISETP.GE.AND P0, PT, R8, RZ, PT ;  /* 0x000000ff0800720c */ /* 0x000fe40003f06270 */
[----:B------:R-:W-:-:S11]  /*04b0*/  ISETP.GE.AND P1, PT, R9, RZ, PT ;  /* 0x000000ff0900720c */ /* 0x000fd60003f26270 */
[----:B------:R-:W-:Y:S02]  /*04c0*/  @P0 IMAD.MOV.U32 R7, RZ, RZ, RZ ;  /* 0x000000ffff070224 */ /* 0x000fe400078e00ff */
[----:B------:R-:W-:Y:S01]  /*04d0*/  @!P0 FFMA R6, R0, 1.84467440737095516160e+19, RZ ;  /* 0x5f80000000068823 */ /* 0x000fe200000000ff */
[----:B------:R-:W-:Y:S02]  /*04e0*/  @!P0 IMAD.MOV.U32 R7, RZ, RZ, -0x40 ;  /* 0xffffffc0ff078424 */ /* 0x000fe400078e00ff */
[----:B------:R-:W-:Y:S02]  /*04f0*/  @!P1 FFMA R3, R3, 1.84467440737095516160e+19, RZ ;  /* 0x5f80000003039823 */ /* 0x000fe400000000ff */
[----:B------:R-:W-:-:S07]  /*0500*/  @!P1 VIADD R7, R7, 0x40 ;  /* 0x0000004007079836 */ /* 0x000fce0000000000 */
.L_x_10:
[----:B------:R-:W-:Y:S01]  /*0510*/  LEA R0, R5, 0xc0800000, 0x17 ;  /* 0xc080000005007811 */ /* 0x000fe200078eb8ff */
[----:B------:R-:W-:Y:S01]  /*0520*/  VIADD R4, R4, 0xffffff81 ;  /* 0xffffff8104047836 */ /* 0x000fe20000000000 */
[----:B------:R-:W-:Y:S03]  /*0530*/  BSSY.RECONVERGENT B2, `(.L_x_15) ;  /* 0x0000035000027945 */ /* 0x000fe60003800200 */
[----:B------:R-:W-:Y:S02]  /*0540*/  IMAD.IADD R3, R3, 0x1, -R0 ;  /* 0x0000000103037824 */ /* 0x000fe400078e0a00 */
[C---:B------:R-:W-:Y:S01]  /*0550*/  IMAD R0, R4.reuse, -0x800000, R6 ;  /* 0xff80000004007824 */ /* 0x040fe200078e0206 */
[----:B------:R-:W-:Y:S01]  /*0560*/  IADD3 R4, PT, PT, R4, 0x7f, -R5 ;  /* 0x0000007f04047810 */ /* 0x000fe20007ffe805 */
[----:B------:R-:W0:Y:S01]  /*0570*/  MUFU.RCP R8, R3 ;  /* 0x0000000300087308 */ /* 0x000e220000001000 */
[----:B------:R-:W-:-:S03]  /*0580*/  FADD.FTZ R9, -R3, -RZ ;  /* 0x800000ff03097221 */ /* 0x000fc60000010100 */
[----:B------:R-:W-:Y:S02]  /*0590*/  IMAD.IADD R7, R4, 0x1, R7 ;  /* 0x0000000104077824 */ /* 0x000fe400078e0207 */
[----:B0-----:R-:W-:-:S04]  /*05a0*/  FFMA R11, R8, R9, 1 ;  /* 0x3f800000080b7423 */ /* 0x001fc80000000009 */
[----:B------:R-:W-:-:S04]  /*05b0*/  FFMA R13, R8, R11, R8 ;  /* 0x0000000b080d7223 */ /* 0x000fc80000000008 */
[----:B------:R-:W-:-:S04]  /*05c0*/  FFMA R6, R0, R13, RZ ;  /* 0x0000000d00067223 */ /* 0x000fc800000000ff */
[----:B------:R-:W-:-:S04]  /*05d0*/  FFMA R11, R9, R6, R0 ;  /* 0x00000006090b7223 */ /* 0x000fc80000000000 */
[----:B------:R-:W-:-:S04]  /*05e0*/  FFMA R8, R13, R11, R6 ;  /* 0x0000000b0d087223 */ /* 0x000fc80000000006 */
[----:B------:R-:W-:-:S04]  /*05f0*/  FFMA R9, R9, R8, R0 ;  /* 0x0000000809097223 */ /* 0x000fc80000000000 */
[----:B------:R-:W-:-:S05]  /*0600*/  FFMA R6, R13, R9, R8 ;  /* 0x000000090d067223 */ /* 0x000fca0000000008 */
[----:B------:R-:W-:-:S04]  /*0610*/  SHF.R.U32.HI R0, RZ, 0x17, R6 ;  /* 0x00000017ff007819 */ /* 0x000fc80000011606 */
[----:B------:R-:W-:-:S05]  /*0620*/  LOP3.LUT R0, R0, 0xff, RZ, 0xc0, !PT ;  /* 0x000000ff00007812 */ /* 0x000fca00078ec0ff */
[----:B------:R-:W-:-:S04]  /*0630*/  IMAD.IADD R10, R0, 0x1, R7 ;  /* 0x00000001000a7824 */ /* 0x000fc800078e0207 */
[----:B------:R-:W-:-:S05]  /*0640*/  VIADD R0, R10, 0xffffffff ;  /* 0xffffffff0a007836 */ /* 0x000fca0000000000 */
[----:B------:R-:W-:-:S13]  /*0650*/  ISETP.GE.U32.AND P0, PT, R0, 0xfe, PT ;  /* 0x000000fe0000780c */ /* 0x000fda0003f06070 */
[----:B------:R-:W-:Y:S05]  /*0660*/  @!P0 BRA `(.L_x_16) ;  /* 0x0000000000808947 */ /* 0x000fea0003800000 */
[----:B------:R-:W-:-:S13]  /*0670*/  ISETP.GT.AND P0, PT, R10, 0xfe, PT ;  /* 0x000000fe0a00780c */ /* 0x000fda0003f04270 */
[----:B------:R-:W-:Y:S05]  /*0680*/  @P0 BRA `(.L_x_17) ;  /* 0x00000000006c0947 */ /* 0x000fea0003800000 */
[----:B------:R-:W-:-:S13]  /*0690*/  ISETP.GE.AND P0, PT, R10, 0x1, PT ;  /* 0x000000010a00780c */ /* 0x000fda0003f06270 */
[----:B------:R-:W-:Y:S05]  /*06a0*/  @P0 BRA `(.L_x_18) ;  /* 0x0000000000740947 */ /* 0x000fea0003800000 */
[----:B------:R-:W-:Y:S02]  /*06b0*/  ISETP.GE.AND P0, PT, R10, -0x18, PT ;  /* 0xffffffe80a00780c */ /* 0x000fe40003f06270 */
[----:B------:R-:W-:-:S11]  /*06c0*/  LOP3.LUT R6, R6, 0x80000000, RZ, 0xc0, !PT ;  /* 0x8000000006067812 */ /* 0x000fd600078ec0ff */
[----:B------:R-:W-:Y:S05]  /*06d0*/  @!P0 BRA `(.L_x_18) ;  /* 0x0000000000688947 */ /* 0x000fea0003800000 */
[CCC-:B------:R-:W-:Y:S01]  /*06e0*/  FFMA.RZ R0, R13.reuse, R9.reuse, R8.reuse ;  /* 0x000000090d007223 */ /* 0x1c0fe2000000c008 */
[C---:B------:R-:W-:Y:S02]  /*06f0*/  VIADD R5, R10.reuse, 0x20 ;  /* 0x000000200a057836 */ /* 0x040fe40000000000 */
[CC--:B------:R-:W-:Y:S01]  /*0700*/  FFMA.RM R3, R13.reuse, R9.reuse, R8 ;  /* 0x000000090d037223 */ /* 0x0c0fe20000004008 */
[----:B------:R-:W-:Y:S01]  /*0710*/  IMAD.MOV R7, RZ, RZ, -R10 ;  /* 0x000000ffff077224 */ /* 0x000fe200078e0a0a */
[----:B------:R-:W-:Y:S02]  /*0720*/  ISETP.NE.AND P2, PT, R10, RZ, PT ;  /* 0x000000ff0a00720c */ /* 0x000fe40003f45270 */
[----:B------:R-:W-:Y:S01]  /*0730*/  LOP3.LUT R4, R0, 0x7fffff, RZ, 0xc0, !PT ;  /* 0x007fffff00047812 */ /* 0x000fe200078ec0ff */
[----:B------:R-:W-:Y:S01]  /*0740*/  FFMA.RP R0, R13, R9, R8 ;  /* 0x000000090d007223 */ /* 0x000fe20000008008 */
[----:B------:R-:W-:Y:S02]  /*0750*/  ISETP.NE.AND P1, PT, R10, RZ, PT ;  /* 0x000000ff0a00720c */ /* 0x000fe40003f25270 */
[----:B------:R-:W-:-:S02]  /*0760*/  LOP3.LUT R4, R4, 0x800000, RZ, 0xfc, !PT ;  /* 0x0080000004047812 */ /* 0x000fc400078efcff */
[----:B------:R-:W-:Y:S02]  /*0770*/  FSETP.NEU.FTZ.AND P0, PT, R0, R3, PT ;  /* 0x000000030000720b */ /* 0x000fe40003f1d000 */
[----:B------:R-:W-:Y:S02]  /*0780*/  SHF.L.U32 R5, R4, R5, RZ ;  /* 0x0000000504057219 */ /* 0x000fe400000006ff */
[----:B------:R-:W-:Y:S02]  /*0790*/  SEL R3, R7, RZ, P2 ;  /* 0x000000ff07037207 */ /* 0x000fe40001000000 */
[----:B------:R-:W-:Y:S02]  /*07a0*/  ISETP.NE.AND P1, PT, R5, RZ, P1 ;  /* 0x000000ff0500720c */ /* 0x000fe40000f25270 */
[----:B------:R-:W-:Y:S02]  /*07b0*/  SHF.R.U32.HI R3, RZ, R3, R4 ;  /* 0x00000003ff037219 */ /* 0x000fe40000011604 */
[----:B------:R-:W-:-:S02]  /*07c0*/  PLOP3.LUT P0, PT, P0, P1, PT, 0xf8, 0x8f ;  /* 0x00000000008f781c */ /* 0x000fc40000703f70 */
[----:B------:R-:W-:Y:S02]  /*07d0*/  SHF.R.U32.HI R5, RZ, 0x1, R3 ;  /* 0x00000001ff057819 */ /* 0x000fe40000011603 */
[----:B------:R-:W-:-:S04]  /*07e0*/  SEL R0, RZ, 0x1, !P0 ;  /* 0x00000001ff007807 */ /* 0x000fc80004000000 */
[----:B------:R-:W-:-:S04]  /*07f0*/  LOP3.LUT R0, R0, 0x1, R5, 0xf8, !PT ;  /* 0x0000000100007812 */ /* 0x000fc800078ef805 */
[----:B------:R-:W-:-:S05]  /*0800*/  LOP3.LUT R0, R0, R3, RZ, 0xc0, !PT ;  /* 0x0000000300007212 */ /* 0x000fca00078ec0ff */
[----:B------:R-:W-:-:S05]  /*0810*/  IMAD.IADD R5, R5, 0x1, R0 ;  /* 0x0000000105057824 */ /* 0x000fca00078e0200 */
[----:B------:R-:W-:Y:S01]  /*0820*/  LOP3.LUT R6, R5, R6, RZ, 0xfc, !PT ;  /* 0x0000000605067212 */ /* 0x000fe200078efcff */
[----:B------:R-:W-:Y:S06]  /*0830*/  BRA `(.L_x_18) ;  /* 0x0000000000107947 */ /* 0x000fec0003800000 */
.L_x_17:
[----:B------:R-:W-:-:S04]  /*0840*/  LOP3.LUT R6, R6, 0x80000000, RZ, 0xc0, !PT ;  /* 0x8000000006067812 */ /* 0x000fc800078ec0ff */
[----:B------:R-:W-:Y:S01]  /*0850*/  LOP3.LUT R6, R6, 0x7f800000, RZ, 0xfc, !PT ;  /* 0x7f80000006067812 */ /* 0x000fe200078efcff */
[----:B------:R-:W-:Y:S06]  /*0860*/  BRA `(.L_x_18) ;  /* 0x0000000000047947 */ /* 0x000fec0003800000 */
.L_x_16:
[----:B------:R-:W-:-:S07]  /*0870*/  IMAD R6, R7, 0x800000, R6 ;  /* 0x0080000007067824 */ /* 0x000fce00078e0206 */
.L_x_18:
[----:B------:R-:W-:Y:S05]  /*0880*/  BSYNC.RECONVERGENT B2 ;  /* 0x0000000000027941 */ /* 0x000fea0003800200 */
.L_x_15:
[----:B------:R-:W-:Y:S05]  /*0890*/  BRA `(.L_x_19) ;  /* 0x0000000000207947 */ /* 0x000fea0003800000 */
.L_x_14:
[----:B------:R-:W-:-:S04]  /*08a0*/  LOP3.LUT R6, R3, 0x80000000, R6, 0x48, !PT ;  /* 0x8000000003067812 */ /* 0x000fc800078e4806 */
[----:B------:R-:W-:Y:S01]  /*08b0*/  LOP3.LUT R6, R6, 0x7f800000, RZ, 0xfc, !PT ;  /* 0x7f80000006067812 */ /* 0x000fe200078efcff */
[----:B------:R-:W-:Y:S06]  /*08c0*/  BRA `(.L_x_19) ;  /* 0x0000000000147947 */ /* 0x000fec0003800000 */
.L_x_13:
[----:B------:R-:W-:Y:S01]  /*08d0*/  LOP3.LUT R6, R3, 0x80000000, R6, 0x48, !PT ;  /* 0x8000000003067812 */ /* 0x000fe200078e4806 */
[----:B------:R-:W-:Y:S06]  /*08e0*/  BRA `(.L_x_19) ;  /* 0x00000000000c7947 */ /* 0x000fec0003800000 */
.L_x_12:
[----:B------:R-:W0:Y:S01]  /*08f0*/  MUFU.RSQ R6, -QNAN ;  /* 0xffc0000000067908 */ /* 0x000e220000001400 */
[----:B------:R-:W-:Y:S05]  /*0900*/  BRA `(.L_x_19) ;  /* 0x0000000000047947 */ /* 0x000fea0003800000 */
.L_x_11:
[----:B------:R-:W-:-:S07]  /*0910*/  FADD.FTZ R6, R0, R3 ;  /* 0x0000000300067221 */ /* 0x000fce0000010000 */
.L_x_19:
[----:B------:R-:W-:Y:S05]  /*0920*/  BSYNC.RECONVERGENT B1 ;  /* 0x0000000000017941 */ /* 0x000fea0003800200 */
.L_x_9:
[----:B------:R-:W-:-:S04]  /*0930*/  IMAD.MOV.U32 R3, RZ, RZ, 0x0 ;  /* 0x00000000ff037424 */ /* 0x000fc800078e00ff */
[----:B0-----:R-:W-:Y:S05]  /*0940*/  RET.REL.NODEC R2 `(_Z10histogramaPKfffmmmPj) ;  /* 0xfffffff402ac7950 */ /* 0x001fea0003c3ffff */
.L_x_20:
        /* <DEDUP_REMOVED lines=11> */
.L_x_63:


//--------------------- .text._Z12calculateMaxPKfPfmm --------------------------
	.section	.text._Z12calculateMaxPKfPfmm,"ax",@progbits
	.align	128
        .global         _Z12calculateMaxPKfPfmm
        .type           _Z12calculateMaxPKfPfmm,@function
        .size           _Z12calculateMaxPKfPfmm,(.L_x_66 - _Z12calculateMaxPKfPfmm)
        .other          _Z12calculateMaxPKfPfmm,@"STO_CUDA_ENTRY STV_DEFAULT"
_Z12calculateMaxPKfPfmm:
.text._Z12calculateMaxPKfPfmm:
[----:B------:R-:W-:Y:S01]  /*0000*/  LDC R1, c[0x0][0x37c] ;  /* 0x0000df00ff017b82 */ /* 0x000fe20000000800 */
[----:B------:R-:W0:Y:S01]  /*0010*/  S2R R6, SR_TID.Y ;  /* 0x0000000000067919 */ /* 0x000e220000002200 */
[----:B------:R-:W1:Y:S06]  /*0020*/  LDCU UR4, c[0x0][0x360] ;  /* 0x00006c00ff0477ac */ /* 0x000e6c0008000800 */
[----:B------:R-:W0:Y:S01]  /*0030*/  S2UR UR5, SR_CTAID.Y ;  /* 0x00000000000579c3 */ /* 0x000e220000002600 */
[----:B------:R-:W1:Y:S01]  /*0040*/  S2R R0, SR_CTAID.X ;  /* 0x0000000000007919 */ /* 0x000e620000002500 */
[----:B------:R-:W2:Y:S01]  /*0050*/  LDCU.128 UR8, c[0x0][0x390] ;  /* 0x00007200ff0877ac */ /* 0x000ea20008000c00 */
[----:B------:R-:W1:Y:S05]  /*0060*/  S2R R7, SR_TID.X ;  /* 0x0000000000077919 */ /* 0x000e6a0000002100 */
[----:B------:R-:W0:Y:S02]  /*0070*/  LDC R5, c[0x0][0x364] ;  /* 0x0000d900ff057b82 */ /* 0x000e240000000800 */
        /* <DEDUP_REMOVED lines=10> */
[----:B------:R-:W-:-:S04]  /*0120*/  IMAD R5, R5, UR10, R4 ;  /* 0x0000000a05057c24 */ /* 0x000fc8000f8e0204 */
[----:B0-----:R-:W-:-:S06]  /*0130*/  IMAD.WIDE R2, R5, 0x4, R2 ;  /* 0x0000000405027825 */ /* 0x001fcc00078e0202 */
[----:B-1----:R0:W2:Y:S01]  /*0140*/  LDG.E R2, desc[UR6][R2.64] ;  /* 0x0000000602027981 */ /* 0x0020a2000c1e1900 */
[----:B------:R-:W1:Y:S01]  /*0150*/  S2UR UR5, SR_CgaCtaId ;  /* 0x00000000000579c3 */ /* 0x000e620000008800 */
[----:B------:R-:W-:Y:S01]  /*0160*/  IMAD R4, R7, 0x20, R6 ;  /* 0x0000002007047824 */ /* 0x000fe200078e0206 */
[----:B------:R-:W-:Y:S01]  /*0170*/  UMOV UR4, 0x400 ;  /* 0x0000040000047882 */ /* 0x000fe20000000000 */
[----:B------:R-:W-:Y:S03]  /*0180*/  BSSY.RECONVERGENT B0, `(.L_x_21) ;  /* 0x0000011000007945 */ /* 0x000fe60003800200 */
[C---:B------:R-:W-:Y:S02]  /*0190*/  ISETP.GT.U32.AND P5, PT, R4.reuse, 0x1ff, PT ;  /* 0x000001ff0400780c */ /* 0x040fe40003fa4070 */
[C---:B------:R-:W-:Y:S02]  /*01a0*/  ISETP.GT.U32.AND P6, PT, R4.reuse, 0xff, PT ;  /* 0x000000ff0400780c */ /* 0x040fe40003fc4070 */
[----:B------:R-:W-:-:S02]  /*01b0*/  ISETP.GT.U32.AND P0, PT, R4, 0x7f, PT ;  /* 0x0000007f0400780c */ /* 0x000fc40003f04070 */
[C---:B------:R-:W-:Y:S02]  /*01c0*/  ISETP.GT.U32.AND P1, PT, R4.reuse, 0x3f, PT ;  /* 0x0000003f0400780c */ /* 0x040fe40003f24070 */
[C---:B------:R-:W-:Y:S02]  /*01d0*/  ISETP.GT.U32.AND P2, PT, R4.reuse, 0x1f, PT ;  /* 0x0000001f0400780c */ /* 0x040fe40003f44070 */
[C---:B------:R-:W-:Y:S02]  /*01e0*/  ISETP.GT.U32.AND P3, PT, R4.reuse, 0xf, PT ;  /* 0x0000000f0400780c */ /* 0x040fe40003f64070 */
[----:B------:R-:W-:Y:S01]  /*01f0*/  ISETP.GT.U32.AND P4, PT, R4, 0x7, PT ;  /* 0x000000070400780c */ /* 0x000fe20003f84070 */
[----:B-1----:R-:W-:-:S06]  /*0200*/  ULEA UR4, UR5, UR4, 0x18 ;  /* 0x0000000405047291 */ /* 0x002fcc000f8ec0ff */
[----:B0-----:R-:W-:-:S05]  /*0210*/  LEA R3, R4, UR4, 0x2 ;  /* 0x0000000404037c11 */ /* 0x001fca000f8e10ff */
[----:B--2---:R0:W-:Y:S01]  /*0220*/  STS [R3], R2 ;  /* 0x0000000203007388 */ /* 0x0041e20000000800 */
[----:B------:R-:W-:Y:S06]  /*0230*/  BAR.SYNC.DEFER_BLOCKING 0x0 ;  /* 0x0000000000007b1d */ /* 0x000fec0000010000 */
[----:B------:R-:W-:Y:S05]  /*0240*/  @P5 BRA `(.L_x_22) ;  /* 0x0000000000105947 */ /* 0x000fea0003800000 */
[----:B0-----:R-:W-:Y:S04]  /*0250*/  LDS R2, [R3] ;  /* 0x0000000003027984 */ /* 0x001fe80000000800 */
[----:B------:R-:W0:Y:S02]  /*0260*/  LDS R5, [R3+0x800] ;  /* 0x0008000003057984 */ /* 0x000e240000000800 */
[----:B0-----:R-:W-:-:S13]  /*0270*/  FSETP.GEU.AND P5, PT, R2, R5, PT ;  /* 0x000000050200720b */ /* 0x001fda0003fae000 */
[----:B------:R1:W-:Y:S02]  /*0280*/  @!P5 STS [R3], R5 ;  /* 0x000000050300d388 */ /* 0x0003e40000000800 */
.L_x_22:
[----:B------:R-:W-:Y:S05]  /*0290*/  BSYNC.RECONVERGENT B0 ;  /* 0x0000000000007941 */ /* 0x000fea0003800200 */
.L_x_21:
[----:B------:R-:W-:Y:S01]  /*02a0*/  BAR.SYNC.DEFER_BLOCKING 0x0 ;  /* 0x0000000000007b1d */ /* 0x000fe20000010000 */
[----:B------:R-:W-:-:S05]  /*02b0*/  ISETP.GT.U32.AND P5, PT, R4, 0x3, PT ;  /* 0x000000030400780c */ /* 0x000fca0003fa4070 */
[----:B------:R-:W-:Y:S04]  /*02c0*/  BSSY.RECONVERGENT B0, `(.L_x_23) ;  /* 0x0000006000007945 */ /* 0x000fe80003800200 */
[----:B------:R-:W-:Y:S05]  /*02d0*/  @P6 BRA `(.L_x_24) ;  /* 0x0000000000106947 */ /* 0x000fea0003800000 */
[----:B0-----:R-:W-:Y:S04]  /*02e0*/  LDS R2, [R3] ;  /* 0x0000000003027984 */ /* 0x001fe80000000800 */
[----:B-1----:R-:W0:Y:S02]  /*02f0*/  LDS R5, [R3+0x400] ;  /* 0x0004000003057984 */ /* 0x002e240000000800 */
[----:B0-----:R-:W-:-:S13]  /*0300*/  FSETP.GEU.AND P6, PT, R2, R5, PT ;  /* 0x000000050200720b */ /* 0x001fda0003fce000 */
[----:B------:R2:W-:Y:S02]  /*0310*/  @!P6 STS [R3], R5 ;  /* 0x000000050300e388 */ /* 0x0005e40000000800 */
.L_x_24:
[----:B------:R-:W-:Y:S05]  /*0320*/  BSYNC.RECONVERGENT B0 ;  /* 0x0000000000007941 */ /* 0x000fea0003800200 */
.L_x_23:
[----:B------:R-:W-:Y:S01]  /*0330*/  BAR.SYNC.DEFER_BLOCKING 0x0 ;  /* 0x0000000000007b1d */ /* 0x000fe20000010000 */
[----:B------:R-:W-:-:S05]  /*0340*/  ISETP.GT.U32.AND P6, PT, R4, 0x1, PT ;  /* 0x000000010400780c */ /* 0x000fca0003fc4070 */
[----:B------:R-:W-:Y:S04]  /*0350*/  BSSY.RECONVERGENT B0, `(.L_x_25) ;  /* 0x0000006000007945 */ /* 0x000fe80003800200 */
[----:B------:R-:W-:Y:S05]  /*0360*/  @P0 BRA `(.L_x_26) ;  /* 0x0000000000100947 */ /* 0x000fea0003800000 */
[----:B0-----:R-:W-:Y:S04]  /*0370*/  LDS R2, [R3] ;  /* 0x0000000003027984 */ /* 0x001fe80000000800 */
[----:B-12---:R-:W0:Y:S02]  /*0380*/  LDS R5, [R3+0x200] ;  /* 0x0002000003057984 */ /* 0x006e240000000800 */
[----:B0-----:R-:W-:-:S13]  /*0390*/  FSETP.GEU.AND P0, PT, R2, R5, PT ;  /* 0x000000050200720b */ /* 0x001fda0003f0e000 */
[----:B------:R3:W-:Y:S02]  /*03a0*/  @!P0 STS [R3], R5 ;  /* 0x0000000503008388 */ /* 0x0007e40000000800 */
.L_x_26:
[----:B------:R-:W-:Y:S05]  /*03b0*/  BSYNC.RECONVERGENT B0 ;  /* 0x0000000000007941 */ /* 0x000fea0003800200 */
.L_x_25:
[----:B------:R-:W-:Y:S01]  /*03c0*/  BAR.SYNC.DEFER_BLOCKING 0x0 ;  /* 0x0000000000007b1d */ /* 0x000fe20000010000 */
[----:B------:R-:W-:-:S05]  /*03d0*/  ISETP.NE.AND P0, PT, R4, RZ, PT ;  /* 0x000000ff0400720c */ /* 0x000fca0003f05270 */
[----:B------:R-:W-:Y:S04]  /*03e0*/  BSSY.RECONVERGENT B0, `(.L_x_27) ;  /* 0x0000006000007945 */ /* 0x000fe80003800200 */
[----:B------:R-:W-:Y:S05]  /*03f0*/  @P1 BRA `(.L_x_28) ;  /* 0x0000000000101947 */ /* 0x000fea0003800000 */
[----:B0-----:R-:W-:Y:S04]  /*0400*/  LDS R2, [R3] ;  /* 0x0000000003027984 */ /* 0x001fe80000000800 */
[----:B------:R-:W0:Y:S02]  /*0410*/  LDS R4, [R3+0x100] ;  /* 0x0001000003047984 */ /* 0x000e240000000800 */
[----:B0-----:R-:W-:-:S13]  /*0420*/  FSETP.GEU.AND P1, PT, R2, R4, PT ;  /* 0x000000040200720b */ /* 0x001fda0003f2e000 */
[----:B------:R4:W-:Y:S02]  /*0430*/  @!P1 STS [R3], R4 ;  /* 0x0000000403009388 */ /* 0x0009e40000000800 */
.L_x_28:
[----:B------:R-:W-:Y:S05]  /*0440*/  BSYNC.RECONVERGENT B0 ;  /* 0x0000000000007941 */ /* 0x000fea0003800200 */
.L_x_27:
[----:B------:R-:W-:Y:S06]  /*0450*/  BAR.SYNC.DEFER_BLOCKING 0x0 ;  /* 0x0000000000007b1d */ /* 0x000fec0000010000 */
[----:B------:R-:W-:Y:S04]  /*0460*/  BSSY.RECONVERGENT B0, `(.L_x_29) ;  /* 0x0000006000007945 */ /* 0x000fe80003800200 */
[----:B------:R-:W-:Y:S05]  /*0470*/  @P2 BRA `(.L_x_30) ;  /* 0x0000000000102947 */ /* 0x000fea0003800000 */
[----:B0-----:R-:W-:Y:S04]  /*0480*/  LDS R2, [R3] ;  /* 0x0000000003027984 */ /* 0x001fe80000000800 */
[----:B----4-:R-:W0:Y:S02]  /*0490*/  LDS R4, [R3+0x80] ;  /* 0x0000800003047984 */ /* 0x010e240000000800 */
[----:B0-----:R-:W-:-:S13]  /*04a0*/  FSETP.GEU.AND P1, PT, R2, R4, PT ;  /* 0x000000040200720b */ /* 0x001fda0003f2e000 */
[----:B------:R0:W-:Y:S02]  /*04b0*/  @!P1 STS [R3], R4 ;  /* 0x0000000403009388 */ /* 0x0001e40000000800 */
.L_x_30:
[----:B------:R-:W-:Y:S05]  /*04c0*/  BSYNC.RECONVERGENT B0 ;  /* 0x0000000000007941 */ /* 0x000fea0003800200 */
.L_x_29:
[----:B------:R-:W-:Y:S06]  /*04d0*/  BAR.SYNC.DEFER_BLOCKING 0x0 ;  /* 0x0000000000007b1d */ /* 0x000fec0000010000 */
[----:B------:R-:W-:Y:S04]  /*04e0*/  BSSY.RECONVERGENT B0, `(.L_x_31) ;  /* 0x0000006000007945 */ /* 0x000fe80003800200 */
[----:B------:R-:W-:Y:S05]  /*04f0*/  @P3 BRA `(.L_x_32) ;  /* 0x0000000000103947 */ /* 0x000fea0003800000 */
[----:B0-----:R-:W-:Y:S04]  /*0500*/  LDS R2, [R3] ;  /* 0x0000000003027984 */ /* 0x001fe80000000800 */
[----:B----4-:R-:W0:Y:S02]  /*0510*/  LDS R4, [R3+0x40] ;  /* 0x0000400003047984 */ /* 0x010e240000000800 */
[----:B0-----:R-:W-:-:S13]  /*0520*/  FSETP.GEU.AND P1, PT, R2, R4, PT ;  /* 0x000000040200720b */ /* 0x001fda0003f2e000 */
[----:B------:R0:W-:Y:S02]  /*0530*/  @!P1 STS [R3], R4 ;  /* 0x0000000403009388 */ /* 0x0001e40000000800 */
.L_x_32:
[----:B------:R-:W-:Y:S05]  /*0540*/  BSYNC.RECONVERGENT B0 ;  /* 0x0000000000007941 */ /* 0x000fea0003800200 */
.L_x_31:
[----:B------:R-:W-:Y:S06]  /*0550*/  BAR.SYNC.DEFER_BLOCKING 0x0 ;  /* 0x0000000000007b1d */ /* 0x000fec0000010000 */
[----:B------:R-:W-:Y:S04]  /*0560*/  BSSY.RECONVERGENT B0, `(.L_x_33) ;  /* 0x0000006000007945 */ /* 0x000fe80003800200 */
[----:B------:R-:W-:Y:S05]  /*0570*/  @P4 BRA `(.L_x_34) ;  /* 0x0000000000104947 */ /* 0x000fea0003800000 */
[----:B0-----:R-:W-:Y:S04]  /*0580*/  LDS R2, [R3] ;  /* 0x0000000003027984 */ /* 0x001fe80000000800 */
[----:B----4-:R-:W0:Y:S02]  /*0590*/  LDS R4, [R3+0x20] ;  /* 0x0000200003047984 */ /* 0x010e240000000800 */
[----:B0-----:R-:W-:-:S13]  /*05a0*/  FSETP.GEU.AND P1, PT, R2, R4, PT ;  /* 0x000000040200720b */ /* 0x001fda0003f2e000 */
[----:B------:R0:W-:Y:S02]  /*05b0*/  @!P1 STS [R3], R4 ;  /* 0x0000000403009388 */ /* 0x0001e40000000800 */
.L_x_34:
[----:B------:R-:W-:Y:S05]  /*05c0*/  BSYNC.RECONVERGENT B0 ;  /* 0x0000000000007941 */ /* 0x000fea0003800200 */
.L_x_33:
[----:B------:R-:W-:Y:S06]  /*05d0*/  BAR.SYNC.DEFER_BLOCKING 0x0 ;  /* 0x0000000000007b1d */ /* 0x000fec0000010000 */
[----:B------:R-:W-:Y:S04]  /*05e0*/  BSSY.RECONVERGENT B0, `(.L_x_35) ;  /* 0x0000006000007945 */ /* 0x000fe80003800200 */
[----:B------:R-:W-:Y:S05]  /*05f0*/  @P5 BRA `(.L_x_36) ;  /* 0x0000000000105947 */ /* 0x000fea0003800000 */
[----:B0-----:R-:W-:Y:S04]  /*0600*/  LDS R2, [R3] ;  /* 0x0000000003027984 */ /* 0x001fe80000000800 */
[----:B----4-:R-:W0:Y:S02]  /*0610*/  LDS R4, [R3+0x10] ;  /* 0x0000100003047984 */ /* 0x010e240000000800 */
[----:B0-----:R-:W-:-:S13]  /*0620*/  FSETP.GEU.AND P1, PT, R2, R4, PT ;  /* 0x000000040200720b */ /* 0x001fda0003f2e000 */
[----:B------:R0:W-:Y:S02]  /*0630*/  @!P1 STS [R3], R4 ;  /* 0x0000000403009388 */ /* 0x0001e40000000800 */
.L_x_36:
[----:B------:R-:W-:Y:S05]  /*0640*/  BSYNC.RECONVERGENT B0 ;  /* 0x0000000000007941 */ /* 0x000fea0003800200 */
.L_x_35:
[----:B------:R-:W-:Y:S06]  /*0650*/  BAR.SYNC.DEFER_BLOCKING 0x0 ;  /* 0x0000000000007b1d */ /* 0x000fec0000010000 */
[----:B------:R-:W-:Y:S04]  /*0660*/  BSSY.RECONVERGENT B0, `(.L_x_37) ;  /* 0x0000006000007945 */ /* 0x000fe80003800200 */
[----:B------:R-:W-:Y:S05]  /*0670*/  @P6 BRA `(.L_x_38) ;  /* 0x0000000000106947 */ /* 0x000fea0003800000 */
[----:B0-----:R-:W-:Y:S04]  /*0680*/  LDS R2, [R3] ;  /* 0x0000000003027984 */ /* 0x001fe80000000800 */
[----:B----4-:R-:W0:Y:S02]  /*0690*/  LDS R4, [R3+0x8] ;  /* 0x0000080003047984 */ /* 0x010e240000000800 */
[----:B0-----:R-:W-:-:S13]  /*06a0*/  FSETP.GEU.AND P1, PT, R2, R4, PT ;  /* 0x000000040200720b */ /* 0x001fda0003f2e000 */
[----:B------:R0:W-:Y:S02]  /*06b0*/  @!P1 STS [R3], R4 ;  /* 0x0000000403009388 */ /* 0x0001e40000000800 */
.L_x_38:
[----:B------:R-:W-:Y:S05]  /*06c0*/  BSYNC.RECONVERGENT B0 ;  /* 0x0000000000007941 */ /* 0x000fea0003800200 */
.L_x_37:
[----:B------:R-:W-:Y:S06]  /*06d0*/  BAR.SYNC.DEFER_BLOCKING 0x0 ;  /* 0x0000000000007b1d */ /* 0x000fec0000010000 */
[----:B------:R-:W-:Y:S04]  /*06e0*/  BSSY.RECONVERGENT B0, `(.L_x_39) ;  /* 0x0000006000007945 */ /* 0x000fe80003800200 */
[----:B------:R-:W-:Y:S05]  /*06f0*/  @P0 BRA `(.L_x_40) ;  /* 0x0000000000100947 */ /* 0x000fea0003800000 */
[----:B0-----:R-:W-:Y:S04]  /*0700*/  LDS R2, [R3] ;  /* 0x0000000003027984 */ /* 0x001fe80000000800 */
[----:B----4-:R-:W0:Y:S02]  /*0710*/  LDS R4, [UR4+0x4] ;  /* 0x00000404ff047984 */ /* 0x010e240008000800 */
[----:B0-----:R-:W-:-:S13]  /*0720*/  FSETP.GEU.AND P1, PT, R2, R4, PT ;  /* 0x000000040200720b */ /* 0x001fda0003f2e000 */
[----:B------:R0:W-:Y:S02]  /*0730*/  @!P1 STS [R3], R4 ;  /* 0x0000000403009388 */ /* 0x0001e40000000800 */
.L_x_40:
[----:B------:R-:W-:Y:S05]  /*0740*/  BSYNC.RECONVERGENT B0 ;  /* 0x0000000000007941 */ /* 0x000fea0003800200 */
.L_x_39:
[----:B------:R-:W-:Y:S06]  /*0750*/  BAR.SYNC.DEFER_BLOCKING 0x0 ;  /* 0x0000000000007b1d */ /* 0x000fec0000010000 */
[----:B------:R-:W-:Y:S05]  /*0760*/  @P0 EXIT ;  /* 0x000000000000094d */ /* 0x000fea0003800000 */
[----:B01234-:R-:W0:Y:S01]  /*0770*/  LDC.64 R2, c[0x0][0x388] ;  /* 0x0000e200ff027b82 */ /* 0x01fe220000000a00 */
[----:B------:R-:W1:Y:S01]  /*0780*/  LDS R5, [UR4] ;  /* 0x00000004ff057984 */ /* 0x000e620008000800 */
[----:B0-----:R-:W-:-:S05]  /*0790*/  IMAD.WIDE.U32 R2, R0, 0x4, R2 ;  /* 0x0000000400027825 */ /* 0x001fca00078e0002 */
[----:B------:R-:W1:Y:S02]  /*07a0*/  LDG.E R0, desc[UR6][R2.64] ;  /* 0x0000000602007981 */ /* 0x000e64000c1e1900 */
[----:B-1----:R-:W-:-:S13]  /*07b0*/  FSETP.GT.AND P0, PT, R5, R0, PT ;  /* 0x000000000500720b */ /* 0x002fda0003f04000 */
[----:B------:R-:W-:Y:S05]  /*07c0*/  @!P0 EXIT ;  /* 0x000000000000894d */ /* 0x000fea0003800000 */
[----:B------:R-:W-:Y:S01]  /*07d0*/  STG.E desc[UR6][R2.64], R5 ;  /* 0x0000000502007986 */ /* 0x000fe2000c101906 */
[----:B------:R-:W-:Y:S05]  /*07e0*/  EXIT ;  /* 0x000000000000794d */ /* 0x000fea0003800000 */
.L_x_41:
        /* <DEDUP_REMOVED lines=9> */
.L_x_66:


//--------------------- .text._Z12calculateMinPKfPfmm --------------------------
	.section	.text._Z12calculateMinPKfPfmm,"ax",@progbits
	.align	128
        .global         _Z12calculateMinPKfPfmm
        .type           _Z12calculateMinPKfPfmm,@function
        .size           _Z12calculateMinPKfPfmm,(.L_x_67 - _Z12calculateMinPKfPfmm)
        .other          _Z12calculateMinPKfPfmm,@"STO_CUDA_ENTRY STV_DEFAULT"
_Z12calculateMinPKfPfmm:
.text._Z12calculateMinPKfPfmm:
        /* <DEDUP_REMOVED lines=39> */
[----:B0-----:R-:W-:-:S13]  /*0270*/  FSETP.GT.AND P5, PT, R2, R5, PT ;  /* 0x000000050200720b */ /* 0x001fda0003fa4000 */
[----:B------:R1:W-:Y:S02]  /*0280*/  @P5 STS [R3], R5 ;  /* 0x0000000503005388 */ /* 0x0003e40000000800 */
.L_x_43:
[----:B------:R-:W-:Y:S05]  /*0290*/  BSYNC.RECONVERGENT B0 ;  /* 0x0000000000007941 */ /* 0x000fea0003800200 */
.L_x_42:
[----:B------:R-:W-:Y:S01]  /*02a0*/  BAR.SYNC.DEFER_BLOCKING 0x0 ;  /* 0x0000000000007b1d */ /* 0x000fe20000010000 */
[----:B------:R-:W-:-:S05]  /*02b0*/  ISETP.GT.U32.AND P5, PT, R4, 0x3, PT ;  /* 0x000000030400780c */ /* 0x000fca0003fa4070 */
[----:B------:R-:W-:Y:S04]  /*02c0*/  BSSY.RECONVERGENT B0, `(.L_x_44) ;  /* 0x0000006000007945 */ /* 0x000fe80003800200 */
[----:B------:R-:W-:Y:S05]  /*02d0*/  @P6 BRA `(.L_x_45) ;  /* 0x0000000000106947 */ /* 0x000fea0003800000 */
[----:B0-----:R-:W-:Y:S04]  /*02e0*/  LDS R2, [R3] ;  /* 0x0000000003027984 */ /* 0x001fe80000000800 */
[----:B-1----:R-:W0:Y:S02]  /*02f0*/  LDS R5, [R3+0x400] ;  /* 0x0004000003057984 */ /* 0x002e240000000800 */
[----:B0-----:R-:W-:-:S13]  /*0300*/  FSETP.GT.AND P6, PT, R2, R5, PT ;  /* 0x000000050200720b */ /* 0x001fda0003fc4000 */
[----:B------:R2:W-:Y:S02]  /*0310*/  @P6 STS [R3], R5 ;  /* 0x0000000503006388 */ /* 0x0005e40000000800 */
.L_x_45:
[----:B------:R-:W-:Y:S05]  /*0320*/  BSYNC.RECONVERGENT B0 ;  /* 0x0000000000007941 */ /* 0x000fea0003800200 */
.L_x_44:
[----:B------:R-:W-:Y:S01]  /*0330*/  BAR.SYNC.DEFER_BLOCKING 0x0 ;  /* 0x0000000000007b1d */ /* 0x000fe20000010000 */
[----:B------:R-:W-:-:S05]  /*0340*/  ISETP.GT.U32.AND P6, PT, R4, 0x1, PT ;  /* 0x000000010400780c */ /* 0x000fca0003fc4070 */
[----:B------:R-:W-:Y:S04]  /*0350*/  BSSY.RECONVERGENT B0, `(.L_x_46) ;  /* 0x0000006000007945 */ /* 0x000fe80003800200 */
[----:B------:R-:W-:Y:S05]  /*0360*/  @P0 BRA `(.L_x_47) ;  /* 0x0000000000100947 */ /* 0x000fea0003800000 */
[----:B0-----:R-:W-:Y:S04]  /*0370*/  LDS R2, [R3] ;  /* 0x0000000003027984 */ /* 0x001fe80000000800 */
[----:B-12---:R-:W0:Y:S02]  /*0380*/  LDS R5, [R3+0x200] ;  /* 0x0002000003057984 */ /* 0x006e240000000800 */
[----:B0-----:R-:W-:-:S13]  /*0390*/  FSETP.GT.AND P0, PT, R2, R5, PT ;  /* 0x000000050200720b */ /* 0x001fda0003f04000 */
[----:B------:R3:W-:Y:S02]  /*03a0*/  @P0 STS [R3], R5 ;  /* 0x0000000503000388 */ /* 0x0007e40000000800 */
.L_x_47:
[----:B------:R-:W-:Y:S05]  /*03b0*/  BSYNC.RECONVERGENT B0 ;  /* 0x0000000000007941 */ /* 0x000fea0003800200 */
.L_x_46:
[----:B------:R-:W-:Y:S01]  /*03c0*/  BAR.SYNC.DEFER_BLOCKING 0x0 ;  /* 0x0000000000007b1d */ /* 0x000fe20000010000 */
[----:B------:R-:W-:-:S05]  /*03d0*/  ISETP.NE.AND P0, PT, R4, RZ, PT ;  /* 0x000000ff0400720c */ /* 0x000fca0003f05270 */
[----:B------:R-:W-:Y:S04]  /*03e0*/  BSSY.RECONVERGENT B0, `(.L_x_48) ;  /* 0x0000006000007945 */ /* 0x000fe80003800200 */
[----:B------:R-:W-:Y:S05]  /*03f0*/  @P1 BRA `(.L_x_49) ;  /* 0x0000000000101947 */ /* 0x000fea0003800000 */
[----:B0-----:R-:W-:Y:S04]  /*0400*/  LDS R2, [R3] ;  /* 0x0000000003027984 */ /* 0x001fe80000000800 */
[----:B------:R-:W0:Y:S02]  /*0410*/  LDS R4, [R3+0x100] ;  /* 0x0001000003047984 */ /* 0x000e240000000800 */
[----:B0-----:R-:W-:-:S13]  /*0420*/  FSETP.GT.AND P1, PT, R2, R4, PT ;  /* 0x000000040200720b */ /* 0x001fda0003f24000 */
[----:B------:R4:W-:Y:S02]  /*0430*/  @P1 STS [R3], R4 ;  /* 0x0000000403001388 */ /* 0x0009e40000000800 */
.L_x_49:
[----:B------:R-:W-:Y:S05]  /*0440*/  BSYNC.RECONVERGENT B0 ;  /* 0x0000000000007941 */ /* 0x000fea0003800200 */
.L_x_48:
[----:B------:R-:W-:Y:S06]  /*0450*/  BAR.SYNC.DEFER_BLOCKING 0x0 ;  /* 0x0000000000007b1d */ /* 0x000fec0000010000 */
[----:B------:R-:W-:Y:S04]  /*0460*/  BSSY.RECONVERGENT B0, `(.L_x_50) ;  /* 0x0000006000007945 */ /* 0x000fe80003800200 */
[----:B------:R-:W-:Y:S05]  /*0470*/  @P2 BRA `(.L_x_51) ;  /* 0x0000000000102947 */ /* 0x000fea0003800000 */
[----:B0-----:R-:W-:Y:S04]  /*0480*/  LDS R2, [R3] ;  /* 0x0000000003027984 */ /* 0x001fe80000000800 */
[----:B----4-:R-:W0:Y:S02]  /*0490*/  LDS R4, [R3+0x80] ;  /* 0x0000800003047984 */ /* 0x010e240000000800 */
[----:B0-----:R-:W-:-:S13]  /*04a0*/  FSETP.GT.AND P1, PT, R2, R4, PT ;  /* 0x000000040200720b */ /* 0x001fda0003f24000 */
[----:B------:R0:W-:Y:S02]  /*04b0*/  @P1 STS [R3], R4 ;  /* 0x0000000403001388 */ /* 0x0001e40000000800 */
.L_x_51:
[----:B------:R-:W-:Y:S05]  /*04c0*/  BSYNC.RECONVERGENT B0 ;  /* 0x0000000000007941 */ /* 0x000fea0003800200 */
.L_x_50:
[----:B------:R-:W-:Y:S06]  /*04d0*/  BAR.SYNC.DEFER_BLOCKING 0x0 ;  /* 0x0000000000007b1d */ /* 0x000fec0000010000 */
[----:B------:R-:W-:Y:S04]  /*04e0*/  BSSY.RECONVERGENT B0, `(.L_x_52) ;  /* 0x0000006000007945 */ /* 0x000fe80003800200 */
[----:B------:R-:W-:Y:S05]  /*04f0*/  @P3 BRA `(.L_x_53) ;  /* 0x0000000000103947 */ /* 0x000fea0003800000 */
[----:B0-----:R-:W-:Y:S04]  /*0500*/  LDS R2, [R3] ;  /* 0x0000000003027984 */ /* 0x001fe80000000800 */
[----:B----4-:R-:W0:Y:S02]  /*0510*/  LDS R4, [R3+0x40] ;  /* 0x0000400003047984 */ /* 0x010e240000000800 */
[----:B0-----:R-:W-:-:S13]  /*0520*/  FSETP.GT.AND P1, PT, R2, R4, PT ;  /* 0x000000040200720b */ /* 0x001fda0003f24000 */
[----:B------:R0:W-:Y:S02]  /*0530*/  @P1 STS [R3], R4 ;  /* 0x0000000403001388 */ /* 0x0001e40000000800 */
.L_x_53:
[----:B------:R-:W-:Y:S05]  /*0540*/  BSYNC.RECONVERGENT B0 ;  /* 0x0000000000007941 */ /* 0x000fea0003800200 */
.L_x_52:
[----:B------:R-:W-:Y:S06]  /*0550*/  BAR.SYNC.DEFER_BLOCKING 0x0 ;  /* 0x0000000000007b1d */ /* 0x000fec0000010000 */
[----:B------:R-:W-:Y:S04]  /*0560*/  BSSY.RECONVERGENT B0, `(.L_x_54) ;  /* 0x0000006000007945 */ /* 0x000fe80003800200 */
[----:B------:R-:W-:Y:S05]  /*0570*/  @P4 BRA `(.L_x_55) ;  /* 0x0000000000104947 */ /* 0x000fea0003800000 */
[----:B0-----:R-:W-:Y:S04]  /*0580*/  LDS R2, [R3] ;  /* 0x0000000003027984 */ /* 0x001fe80000000800 */
[----:B----4-:R-:W0:Y:S02]  /*0590*/  LDS R4, [R3+0x20] ;  /* 0x0000200003047984 */ /* 0x010e240000000800 */
[----:B0-----:R-:W-:-:S13]  /*05a0*/  FSETP.GT.AND P1, PT, R2, R4, PT ;  /* 0x000000040200720b */ /* 0x001fda0003f24000 */
[----:B------:R0:W-:Y:S02]  /*05b0*/  @P1 STS [R3], R4 ;  /* 0x0000000403001388 */ /* 0x0001e40000000800 */
.L_x_55:
[----:B------:R-:W-:Y:S05]  /*05c0*/  BSYNC.RECONVERGENT B0 ;  /* 0x0000000000007941 */ /* 0x000fea0003800200 */
.L_x_54:
[----:B------:R-:W-:Y:S06]  /*05d0*/  BAR.SYNC.DEFER_BLOCKING 0x0 ;  /* 0x0000000000007b1d */ /* 0x000fec0000010000 */
[----:B------:R-:W-:Y:S04]  /*05e0*/  BSSY.RECONVERGENT B0, `(.L_x_56) ;  /* 0x0000006000007945 */ /* 0x000fe80003800200 */
[----:B------:R-:W-:Y:S05]  /*05f0*/  @P5 BRA `(.L_x_57) ;  /* 0x0000000000105947 */ /* 0x000fea0003800000 */
[----:B0-----:R-:W-:Y:S04]  /*0600*/  LDS R2, [R3] ;  /* 0x0000000003027984 */ /* 0x001fe80000000800 */
[----:B----4-:R-:W0:Y:S02]  /*0610*/  LDS R4, [R3+0x10] ;  /* 0x0000100003047984 */ /* 0x010e240000000800 */
[----:B0-----:R-:W-:-:S13]  /*0620*/  FSETP.GT.AND P1, PT, R2, R4, PT ;  /* 0x000000040200720b */ /* 0x001fda0003f24000 */
[----:B------:R0:W-:Y:S02]  /*0630*/  @P1 STS [R3], R4 ;  /* 0x0000000403001388 */ /* 0x0001e40000000800 */
.L_x_57:
[----:B------:R-:W-:Y:S05]  /*0640*/  BSYNC.RECONVERGENT B0 ;  /* 0x0000000000007941 */ /* 0x000fea0003800200 */
.L_x_56:
[----:B------:R-:W-:Y:S06]  /*0650*/  BAR.SYNC.DEFER_BLOCKING 0x0 ;  /* 0x0000000000007b1d */ /* 0x000fec0000010000 */
[----:B------:R-:W-:Y:S04]  /*0660*/  BSSY.RECONVERGENT B0, `(.L_x_58) ;  /* 0x0000006000007945 */ /* 0x000fe80003800200 */
[----:B------:R-:W-:Y:S05]  /*0670*/  @P6 BRA `(.L_x_59) ;  /* 0x0000000000106947 */ /* 0x000fea0003800000 */
[----:B0-----:R-:W-:Y:S04]  /*0680*/  LDS R2, [R3] ;  /* 0x0000000003027984 */ /* 0x001fe80000000800 */
[----:B----4-:R-:W0:Y:S02]  /*0690*/  LDS R4, [R3+0x8] ;  /* 0x0000080003047984 */ /* 0x010e240000000800 */
[----:B0-----:R-:W-:-:S13]  /*06a0*/  FSETP.GT.AND P1, PT, R2, R4, PT ;  /* 0x000000040200720b */ /* 0x001fda0003f24000 */
[----:B------:R0:W-:Y:S02]  /*06b0*/  @P1 STS [R3], R4 ;  /* 0x0000000403001388 */ /* 0x0001e40000000800 */
.L_x_59:
[----:B------:R-:W-:Y:S05]  /*06c0*/  BSYNC.RECONVERGENT B0 ;  /* 0x0000000000007941 */ /* 0x000fea0003800200 */
.L_x_58:
[----:B------:R-:W-:Y:S06]  /*06d0*/  BAR.SYNC.DEFER_BLOCKING 0x0 ;  /* 0x0000000000007b1d */ /* 0x000fec0000010000 */
[----:B------:R-:W-:Y:S04]  /*06e0*/  BSSY.RECONVERGENT B0, `(.L_x_60) ;  /* 0x0000006000007945 */ /* 0x000fe80003800200 */
[----:B------:R-:W-:Y:S05]  /*06f0*/  @P0 BRA `(.L_x_61) ;  /* 0x0000000000100947 */ /* 0x000fea0003800000 */
[----:B0-----:R-:W-:Y:S04]  /*0700*/  LDS R2, [R3] ;  /* 0x0000000003027984 */ /* 0x001fe80000000800 */
[----:B----4-:R-:W0:Y:S02]  /*0710*/  LDS R4, [UR4+0x4] ;  /* 0x00000404ff047984 */ /* 0x010e240008000800 */
[----:B0-----:R-:W-:-:S13]  /*0720*/  FSETP.GT.AND P1, PT, R2, R4, PT ;  /* 0x000000040200720b */ /* 0x001fda0003f24000 */
[----:B------:R0:W-:Y:S02]  /*0730*/  @P1 STS [R3], R4 ;  /* 0x0000000403001388 */ /* 0x0001e40000000800 */
.L_x_61:
[----:B------:R-:W-:Y:S05]  /*0740*/  BSYNC.RECONVERGENT B0 ;  /* 0x0000000000007941 */ /* 0x000fea0003800200 */
.L_x_60:
[----:B------:R-:W-:Y:S06]  /*0750*/  BAR.SYNC.DEFER_BLOCKING 0x0 ;  /* 0x0000000000007b1d */ /* 0x000fec0000010000 */
[----:B------:R-:W-:Y:S05]  /*0760*/  @P0 EXIT ;  /* 0x000000000000094d */ /* 0x000fea0003800000 */
[----:B01234-:R-:W0:Y:S01]  /*0770*/  LDC.64 R2, c[0x0][0x388] ;  /* 0x0000e200ff027b82 */ /* 0x01fe220000000a00 */
[----:B------:R-:W1:Y:S01]  /*0780*/  LDS R5, [UR4] ;  /* 0x00000004ff057984 */ /* 0x000e620008000800 */
[----:B0-----:R-:W-:-:S05]  /*0790*/  IMAD.WIDE.U32 R2, R0, 0x4, R2 ;  /* 0x0000000400027825 */ /* 0x001fca00078e0002 */
[----:B------:R-:W1:Y:S02]  /*07a0*/  LDG.E R0, desc[UR6][R2.64] ;  /* 0x0000000602007981 */ /* 0x000e64000c1e1900 */
[----:B-1----:R-:W-:-:S13]  /*07b0*/  FSETP.GEU.AND P0, PT, R5, R0, PT ;  /* 0x000000000500720b */ /* 0x002fda0003f0e000 */
[----:B------:R-:W-:Y:S05]  /*07c0*/  @P0 EXIT ;  /* 0x000000000000094d */ /* 0x000fea0003800000 */
[----:B------:R-:W-:Y:S01]  /*07d0*/  STG.E desc[UR6][R2.64], R5 ;  /* 0x0000000502007986 */ /* 0x000fe2000c101906 */
[----:B------:R-:W-:Y:S05]  /*07e0*/  EXIT ;  /* 0x000000000000794d */ /* 0x000fea0003800000 */
.L_x_62:
        /* <DEDUP_REMOVED lines=9> */
.L_x_67:


//--------------------- .nv.global.init           --------------------------
	.section	.nv.global.init,"aw",@progbits
.nv.global.init:
	.type		$str,@object
	.size		$str,(.L_0 - $str)
$str:
        /*0000*/ 	.byte	0x49, 0x44, 0x20, 0x54, 0x68, 0x72, 0x65, 0x61, 0x64, 0x32, 0x3a, 0x20, 0x25, 0x64, 0x0a, 0x00
.L_0:


//--------------------- .nv.shared._Z13exclusiveScanPjm --------------------------
	.section	.nv.shared._Z13exclusiveScanPjm,"aw",@nobits
	.sectionflags	@""
	.align	4
.nv.shared._Z13exclusiveScanPjm:
	.zero		5120


//--------------------- .nv.shared.reserved.0     --------------------------
	.section	.nv.shared.reserved.0,"aw",@nobits
	.weak		__nv_reservedSMEM_offset_0_alias
	.size		__nv_reservedSMEM_offset_0_alias, 0, 64
	.other		__nv_reservedSMEM_offset_0_alias,@"STO_CUDA_RESERVED_SHARED STV_DEFAULT"
__nv_reservedSMEM_offset_0_alias:
	.zero		0
	.zero		64


//--------------------- .nv.shared._Z12calculateMaxPKfPfmm --------------------------
	.section	.nv.shared._Z12calculateMaxPKfPfmm,"aw",@nobits
	.sectionflags	@""
	.align	4
.nv.shared._Z12calculateMaxPKfPfmm:
	.zero		5120


//--------------------- .nv.shared._Z12calculateMinPKfPfmm --------------------------
	.section	.nv.shared._Z12calculateMinPKfPfmm,"aw",@nobits
	.sectionflags	@""
	.align	4
.nv.shared._Z12calculateMinPKfPfmm:
	.zero		5120


//--------------------- .nv.constant0._Z13exclusiveScanPjm --------------------------
	.section	.nv.constant0._Z13exclusiveScanPjm,"a",@progbits
	.sectionflags	@""
	.align	4
.nv.constant0._Z13exclusiveScanPjm:
	.zero		912


//--------------------- .nv.constant0._Z10histogramaPKfffmmmPj --------------------------
	.section	.nv.constant0._Z10histogramaPKfffmmmPj,"a",@progbits
	.sectionflags	@""
	.align	4
.nv.constant0._Z10histogramaPKfffmmmPj:
	.zero		944


//--------------------- .nv.constant0._Z12calculateMaxPKfPfmm --------------------------
	.section	.nv.constant0._Z12calculateMaxPKfPfmm,"a",@progbits
	.sectionflags	@""
	.align	4
.nv.constant0._Z12calculateMaxPKfPfmm:
	.zero		928


//--------------------- .nv.constant0._Z12calculateMinPKfPfmm --------------------------
	.section	.nv.constant0._Z12calculateMinPKfPfmm,"a",@progbits
	.sectionflags	@""
	.align	4
.nv.constant0._Z12calculateMinPKfPfmm:
	.zero		928


//--------------------- SYMBOLS --------------------------

	.type		.nv.reservedSmem.offset0,@object
	.size		.nv.reservedSmem.offset0,0x4
	.type		.nv.reservedSmem.cap,@object
	.size		.nv.reservedSmem.cap,0x4
	.type		vprintf,@function
